// auto-generated by cutlass_sweep.gemm — config: {"arch": "sm_100", "cluster_m": 2, "cluster_n": 1, "dtype": "e4m3", "stages": 0, "tile_k": 32, "tile_m": 256, "tile_n": 64}
#include "cutlass/cutlass.h"
#include "cutlass/gemm/collective/collective_builder.hpp"
#include "cutlass/gemm/device/gemm_universal_adapter.h"
#include "cutlass/gemm/kernel/gemm_universal.hpp"
#include "cutlass/epilogue/collective/collective_builder.hpp"

using ElemA = cutlass::float_e4m3_t;
using ElemB = cutlass::float_e4m3_t;
using ElemCD = cutlass::float_e4m3_t;
using Acc  = float;
using TileShape    = cute::Shape<cute::_256, cute::_64, cute::_32>;
using ClusterShape = cute::Shape<cute::_2, cute::_1, cute::_1>;

using CollectiveEpilogue = typename cutlass::epilogue::collective::CollectiveBuilder<
    cutlass::arch::Sm100, cutlass::arch::OpClassTensorOp,
    TileShape, ClusterShape,
    cutlass::epilogue::collective::EpilogueTileAuto,
    Acc, Acc,
    ElemCD, cutlass::layout::RowMajor, 128 / cutlass::sizeof_bits<ElemCD>::value,
    ElemCD, cutlass::layout::RowMajor, 128 / cutlass::sizeof_bits<ElemCD>::value,
    cutlass::epilogue::collective::EpilogueScheduleAuto
  >::CollectiveOp;

using CollectiveMainloop = typename cutlass::gemm::collective::CollectiveBuilder<
    cutlass::arch::Sm100, cutlass::arch::OpClassTensorOp,
    ElemA, cutlass::layout::RowMajor, 128 / cutlass::sizeof_bits<ElemA>::value,
    ElemB, cutlass::layout::ColumnMajor, 128 / cutlass::sizeof_bits<ElemB>::value,
    Acc,
    TileShape, ClusterShape,
    cutlass::gemm::collective::StageCountAutoCarveout<static_cast<int>(sizeof(typename CollectiveEpilogue::SharedStorage))>,
    cutlass::gemm::collective::KernelScheduleAuto
  >::CollectiveOp;

using GemmKernel = cutlass::gemm::kernel::GemmUniversal<
    cute::Shape<int,int,int,int>,
    CollectiveMainloop,
    CollectiveEpilogue
>;
using Gemm = cutlass::gemm::device::GemmUniversalAdapter<GemmKernel>;

// Force the device kernel symbol into the cubin without needing a host main.
auto* _anchor = &cutlass::device_kernel<GemmKernel>;


// ===== COMPILED SASS (sm_100a) =====

	.target	sm_100a

	.elftype	@"ET_EXEC"


//--------------------- .note.nv.tkinfo           --------------------------
	.section	.note.nv.tkinfo,"",@"SHT_NOTE"
	.sectionflags	@"SHF_NOTE_NV_TKINFO"
	.tkinfo
        /*0018*/ 	.word	0x00000002
        /*0030*/ 	.string	""
        /*0030*/ 	.string	"ptxas"
        /*0030*/ 	.string	"Cuda compilation tools, release 13.0, V13.0.88"
        /*0030*/ 	.string	"Build cuda_13.0.r13.0/compiler.36424714_0"
        /*0030*/ 	.string	"-arch sm_100a -m 64 "



//--------------------- .note.nv.cuinfo           --------------------------
	.section	.note.nv.cuinfo,"",@"SHT_NOTE"
	.sectionflags	@"SHF_NOTE_NV_CUINFO"
        /*0018*/ 	.short	0x0002
        /*001a*/ 	.short	0x0064
        /*001c*/ 	.short	0x0082
	.zero		2


//--------------------- .nv.info                  --------------------------
	.section	.nv.info,"",@"SHT_CUDA_INFO"
	.align	4


	//----- nvinfo : EIATTR_REGCOUNT
	.align		4
        /*0000*/ 	.byte	0x04, 0x2f
        /*0002*/ 	.short	(.L_19 - .L_18)
	.align		4
.L_18:
        /*0004*/ 	.word	index@(_ZN7cutlass13device_kernelINS_4gemm6kernel13GemmUniversalIN4cute5tupleIJiiiiEEENS1_10collective13CollectiveMmaINS1_35MainloopSm100TmaUmmaWarpSpecializedILi41ELi2ELi4ENS5_IJNS4_1CILi2EEENSA_ILi1EEESC_EEEEENS5_IJNSA_ILi256EEENSA_ILi64EEENSA_ILi32EEEEEENS_12float_e4m3_tENS5_IJlSC_lEEESJ_SK_NS4_8TiledMMAINS4_8MMA_AtomIJNS4_10MMA_TraitsINS4_25SM100_MMA_F8F6F4_2x1SM_SSEJSJ_SJ_fSF_SG_NS4_17integral_constantINS4_4UMMA5MajorELSR_0EEESS_NSP_INSQ_7ScaleInELST_0EEESU_EEEEEENS4_6LayoutINS5_IJSC_SC_SC_EEENS5_IJNSA_ILi0EEESZ_SZ_EEEEENS5_IJNS4_10UnderscoreES12_S12_EEEEENS4_18SM100_TMA_2SM_LOADENS4_14ComposedLayoutINS4_7SwizzleILi1ELi4ELi3EEENS4_18smem_ptr_flag_bitsILi8EEENSX_INS5_IJNSA_ILi8EEESH_EEENS5_IJSH_SC_EEEEEEEvNS4_8identityES15_S1F_vS1G_EENS_8epilogue10collective18CollectiveEpilogueINS1I_23Sm100TmaWarpSpecializedILi1ELi1ELi64ELb0ELb0EEEJNS5_IJNSA_ILi128EEESG_SH_EEENS5_IJNSX_IS1N_SC_EENSX_ISG_SC_EEEEESJ_SK_SJ_SK_NS1I_6fusion15FusionCallbacksIS1M_NS1S_17LinearCombinationISJ_fSJ_fLNS_15FloatRoundStyleE2EEES1O_S1R_JEEENS4_5SM1004TMEM4LOAD26SM100_TMEM_LOAD_32dp32b64xENS4_13SM90_TMA_LOADENS16_INS17_ILi2ELi4ELi3EEES1A_NSX_INS5_IJS1B_SG_EEENS5_IJSG_SC_EEEEEEENS4_39AutoVectorizingCopyWithAssumedAlignmentILi128EEENS4_14SM90_TMA_STOREES27_S29_S29_EEEvvEEEEvNT_6ParamsE)
        /*0008*/ 	.word	0x000000c2


	//----- nvinfo : EIATTR_FRAME_SIZE
	.align		4
.L_19:
        /*000c*/ 	.byte	0x04, 0x11
        /*000e*/ 	.short	(.L_21 - .L_20)
	.align		4
.L_20:
        /*0010*/ 	.word	index@($__internal_2_$__cuda_sm10x_tcgen05_guardrail_trap_unallocated_columns_being_dealloced)
        /*0014*/ 	.word	0x00000000


	//----- nvinfo : EIATTR_FRAME_SIZE
	.align		4
.L_21:
        /*0018*/ 	.byte	0x04, 0x11
        /*001a*/ 	.short	(.L_23 - .L_22)
	.align		4
.L_22:
        /*001c*/ 	.word	index@($__internal_1_$__cuda_sm10x_tcgen05_guardrail_trap_phase_invalid_during_alloc)
        /*0020*/ 	.word	0x00000000


	//----- nvinfo : EIATTR_FRAME_SIZE
	.align		4
.L_23:
        /*0024*/ 	.byte	0x04, 0x11
        /*0026*/ 	.short	(.L_25 - .L_24)
	.align		4
.L_24:
        /*0028*/ 	.word	index@($__internal_0_$__cuda_sm10x_tcgen05_guardrail_trap_col_being_dealloced_not_returned_by_alloc)
        /*002c*/ 	.word	0x00000000


	//----- nvinfo : EIATTR_FRAME_SIZE
	.align		4
.L_25:
        /*0030*/ 	.byte	0x04, 0x11
        /*0032*/ 	.short	(.L_27 - .L_26)
	.align		4
.L_26:
        /*0034*/ 	.word	index@(_ZN7cutlass13device_kernelINS_4gemm6kernel13GemmUniversalIN4cute5tupleIJiiiiEEENS1_10collective13CollectiveMmaINS1_35MainloopSm100TmaUmmaWarpSpecializedILi41ELi2ELi4ENS5_IJNS4_1CILi2EEENSA_ILi1EEESC_EEEEENS5_IJNSA_ILi256EEENSA_ILi64EEENSA_ILi32EEEEEENS_12float_e4m3_tENS5_IJlSC_lEEESJ_SK_NS4_8TiledMMAINS4_8MMA_AtomIJNS4_10MMA_TraitsINS4_25SM100_MMA_F8F6F4_2x1SM_SSEJSJ_SJ_fSF_SG_NS4_17integral_constantINS4_4UMMA5MajorELSR_0EEESS_NSP_INSQ_7ScaleInELST_0EEESU_EEEEEENS4_6LayoutINS5_IJSC_SC_SC_EEENS5_IJNSA_ILi0EEESZ_SZ_EEEEENS5_IJNS4_10UnderscoreES12_S12_EEEEENS4_18SM100_TMA_2SM_LOADENS4_14ComposedLayoutINS4_7SwizzleILi1ELi4ELi3EEENS4_18smem_ptr_flag_bitsILi8EEENSX_INS5_IJNSA_ILi8EEESH_EEENS5_IJSH_SC_EEEEEEEvNS4_8identityES15_S1F_vS1G_EENS_8epilogue10collective18CollectiveEpilogueINS1I_23Sm100TmaWarpSpecializedILi1ELi1ELi64ELb0ELb0EEEJNS5_IJNSA_ILi128EEESG_SH_EEENS5_IJNSX_IS1N_SC_EENSX_ISG_SC_EEEEESJ_SK_SJ_SK_NS1I_6fusion15FusionCallbacksIS1M_NS1S_17LinearCombinationISJ_fSJ_fLNS_15FloatRoundStyleE2EEES1O_S1R_JEEENS4_5SM1004TMEM4LOAD26SM100_TMEM_LOAD_32dp32b64xENS4_13SM90_TMA_LOADENS16_INS17_ILi2ELi4ELi3EEES1A_NSX_INS5_IJS1B_SG_EEENS5_IJSG_SC_EEEEEEENS4_39AutoVectorizingCopyWithAssumedAlignmentILi128EEENS4_14SM90_TMA_STOREES27_S29_S29_EEEvvEEEEvNT_6ParamsE)
        /*0038*/ 	.word	0x00000000


	//----- nvinfo : EIATTR_MIN_STACK_SIZE
	.align		4
.L_27:
        /*003c*/ 	.byte	0x04, 0x12
        /*003e*/ 	.short	(.L_29 - .L_28)
	.align		4
.L_28:
        /*0040*/ 	.word	index@(_ZN7cutlass13device_kernelINS_4gemm6kernel13GemmUniversalIN4cute5tupleIJiiiiEEENS1_10collective13CollectiveMmaINS1_35MainloopSm100TmaUmmaWarpSpecializedILi41ELi2ELi4ENS5_IJNS4_1CILi2EEENSA_ILi1EEESC_EEEEENS5_IJNSA_ILi256EEENSA_ILi64EEENSA_ILi32EEEEEENS_12float_e4m3_tENS5_IJlSC_lEEESJ_SK_NS4_8TiledMMAINS4_8MMA_AtomIJNS4_10MMA_TraitsINS4_25SM100_MMA_F8F6F4_2x1SM_SSEJSJ_SJ_fSF_SG_NS4_17integral_constantINS4_4UMMA5MajorELSR_0EEESS_NSP_INSQ_7ScaleInELST_0EEESU_EEEEEENS4_6LayoutINS5_IJSC_SC_SC_EEENS5_IJNSA_ILi0EEESZ_SZ_EEEEENS5_IJNS4_10UnderscoreES12_S12_EEEEENS4_18SM100_TMA_2SM_LOADENS4_14ComposedLayoutINS4_7SwizzleILi1ELi4ELi3EEENS4_18smem_ptr_flag_bitsILi8EEENSX_INS5_IJNSA_ILi8EEESH_EEENS5_IJSH_SC_EEEEEEEvNS4_8identityES15_S1F_vS1G_EENS_8epilogue10collective18CollectiveEpilogueINS1I_23Sm100TmaWarpSpecializedILi1ELi1ELi64ELb0ELb0EEEJNS5_IJNSA_ILi128EEESG_SH_EEENS5_IJNSX_IS1N_SC_EENSX_ISG_SC_EEEEESJ_SK_SJ_SK_NS1I_6fusion15FusionCallbacksIS1M_NS1S_17LinearCombinationISJ_fSJ_fLNS_15FloatRoundStyleE2EEES1O_S1R_JEEENS4_5SM1004TMEM4LOAD26SM100_TMEM_LOAD_32dp32b64xENS4_13SM90_TMA_LOADENS16_INS17_ILi2ELi4ELi3EEES1A_NSX_INS5_IJS1B_SG_EEENS5_IJSG_SC_EEEEEEENS4_39AutoVectorizingCopyWithAssumedAlignmentILi128EEENS4_14SM90_TMA_STOREES27_S29_S29_EEEvvEEEEvNT_6ParamsE)
        /*0044*/ 	.word	0x00000000
.L_29:


//--------------------- .nv.compat                --------------------------
	.section	.nv.compat,"",@"SHT_CUDA_COMPAT_INFO"
	.align	4
        /*0000*/ 	.byte	0x02, 0x09, 0x01, 0x00, 0x02, 0x02, 0x02, 0x00, 0x02, 0x05, 0x05, 0x00, 0x03, 0x07, 0x01, 0x01
        /*0010*/ 	.byte	0x02, 0x03, 0x01, 0x00, 0x02, 0x06, 0x01, 0x00, 0x04, 0x0b, 0x08, 0x00, 0x09, 0x00, 0x00, 0x00
        /*0020*/ 	.byte	0x00, 0x00, 0x00, 0x00


//--------------------- .nv.info._ZN7cutlass13device_kernelINS_4gemm6kernel13GemmUniversalIN4cute5tupleIJiiiiEEENS1_10collective13CollectiveMmaINS1_35MainloopSm100TmaUmmaWarpSpecializedILi41ELi2ELi4ENS5_IJNS4_1CILi2EEENSA_ILi1EEESC_EEEEENS5_IJNSA_ILi256EEENSA_ILi64EEENSA_ILi32EEEEEENS_12float_e4m3_tENS5_IJlSC_lEEESJ_SK_NS4_8TiledMMAINS4_8MMA_AtomIJNS4_10MMA_TraitsINS4_25SM100_MMA_F8F6F4_2x1SM_SSEJSJ_SJ_fSF_SG_NS4_17integral_constantINS4_4UMMA5MajorELSR_0EEESS_NSP_INSQ_7ScaleInELST_0EEESU_EEEEEENS4_6LayoutINS5_IJSC_SC_SC_EEENS5_IJNSA_ILi0EEESZ_SZ_EEEEENS5_IJNS4_10UnderscoreES12_S12_EEEEENS4_18SM100_TMA_2SM_LOADENS4_14ComposedLayoutINS4_7SwizzleILi1ELi4ELi3EEENS4_18smem_ptr_flag_bitsILi8EEENSX_INS5_IJNSA_ILi8EEESH_EEENS5_IJSH_SC_EEEEEEEvNS4_8identityES15_S1F_vS1G_EENS_8epilogue10collective18CollectiveEpilogueINS1I_23Sm100TmaWarpSpecializedILi1ELi1ELi64ELb0ELb0EEEJNS5_IJNSA_ILi128EEESG_SH_EEENS5_IJNSX_IS1N_SC_EENSX_ISG_SC_EEEEESJ_SK_SJ_SK_NS1I_6fusion15FusionCallbacksIS1M_NS1S_17LinearCombinationISJ_fSJ_fLNS_15FloatRoundStyleE2EEES1O_S1R_JEEENS4_5SM1004TMEM4LOAD26SM100_TMEM_LOAD_32dp32b64xENS4_13SM90_TMA_LOADENS16_INS17_ILi2ELi4ELi3EEES1A_NSX_INS5_IJS1B_SG_EEENS5_IJSG_SC_EEEEEEENS4_39AutoVectorizingCopyWithAssumedAlignmentILi128EEENS4_14SM90_TMA_STOREES27_S29_S29_EEEvvEEEEvNT_6ParamsE --------------------------
	.section	.nv.info._ZN7cutlass13device_kernelINS_4gemm6kernel13GemmUniversalIN4cute5tupleIJiiiiEEENS1_10collective13CollectiveMmaINS1_35MainloopSm100TmaUmmaWarpSpecializedILi41ELi2ELi4ENS5_IJNS4_1CILi2EEENSA_ILi1EEESC_EEEEENS5_IJNSA_ILi256EEENSA_ILi64EEENSA_ILi32EEEEEENS_12float_e4m3_tENS5_IJlSC_lEEESJ_SK_NS4_8TiledMMAINS4_8MMA_AtomIJNS4_10MMA_TraitsINS4_25SM100_MMA_F8F6F4_2x1SM_SSEJSJ_SJ_fSF_SG_NS4_17integral_constantINS4_4UMMA5MajorELSR_0EEESS_NSP_INSQ_7ScaleInELST_0EEESU_EEEEEENS4_6LayoutINS5_IJSC_SC_SC_EEENS5_IJNSA_ILi0EEESZ_SZ_EEEEENS5_IJNS4_10UnderscoreES12_S12_EEEEENS4_18SM100_TMA_2SM_LOADENS4_14ComposedLayoutINS4_7SwizzleILi1ELi4ELi3EEENS4_18smem_ptr_flag_bitsILi8EEENSX_INS5_IJNSA_ILi8EEESH_EEENS5_IJSH_SC_EEEEEEEvNS4_8identityES15_S1F_vS1G_EENS_8epilogue10collective18CollectiveEpilogueINS1I_23Sm100TmaWarpSpecializedILi1ELi1ELi64ELb0ELb0EEEJNS5_IJNSA_ILi128EEESG_SH_EEENS5_IJNSX_IS1N_SC_EENSX_ISG_SC_EEEEESJ_SK_SJ_SK_NS1I_6fusion15FusionCallbacksIS1M_NS1S_17LinearCombinationISJ_fSJ_fLNS_15FloatRoundStyleE2EEES1O_S1R_JEEENS4_5SM1004TMEM4LOAD26SM100_TMEM_LOAD_32dp32b64xENS4_13SM90_TMA_LOADENS16_INS17_ILi2ELi4ELi3EEES1A_NSX_INS5_IJS1B_SG_EEENS5_IJSG_SC_EEEEEEENS4_39AutoVectorizingCopyWithAssumedAlignmentILi128EEENS4_14SM90_TMA_STOREES27_S29_S29_EEEvvEEEEvNT_6ParamsE,"",@"SHT_CUDA_INFO"
	.sectionflags	@""
	.align	4


	//----- nvinfo : EIATTR_CUDA_API_VERSION
	.align		4
        /*0000*/ 	.byte	0x04, 0x37
        /*0002*/ 	.short	(.L_31 - .L_30)
.L_30:
        /*0004*/ 	.word	0x00000082


	//----- nvinfo : EIATTR_KPARAM_INFO
	.align		4
.L_31:
        /*0008*/ 	.byte	0x04, 0x17
        /*000a*/ 	.short	(.L_33 - .L_32)
.L_32:
        /*000c*/ 	.word	0x00000000
        /*0010*/ 	.short	0x0000
        /*0012*/ 	.short	0x0000
        /*0014*/ 	.byte	0x00, 0xf0, 0x01, 0x20


	//----- nvinfo : EIATTR_AT_ENTRY_FRAGMENTS
	.align		4
.L_33:
        /*0018*/ 	.byte	0x04, 0x4f
        /*001a*/ 	.short	(.L_35 - .L_34)


	//   ....[0]....
.L_34:
        /*001c*/ 	.word	0x00000007


	//----- nvinfo : EIATTR_RESERVED_SMEM_USED
	.align		4
.L_35:
        /*0020*/ 	.byte	0x01, 0x41
	.zero		2


	//----- nvinfo : EIATTR_SPARSE_MMA_MASK
	.align		4
        /*0024*/ 	.byte	0x03, 0x50
        /*0026*/ 	.short	0x0000


	//----- nvinfo : EIATTR_TCGEN05_2CTA_USED
	.align		4
        /*0028*/ 	.byte	0x01, 0x52
	.zero		2


	//----- nvinfo : EIATTR_MAXREG_COUNT
	.align		4
        /*002c*/ 	.byte	0x03, 0x1b
        /*002e*/ 	.short	0x00ff


	//----- nvinfo : EIATTR_NUM_BARRIERS
	.align		4
        /*0030*/ 	.byte	0x02, 0x4c
        /*0032*/ 	.byte	0x07
	.zero		1


	//----- nvinfo : EIATTR_EXTERNS
	.align		4
        /*0034*/ 	.byte	0x04, 0x0f
        /*0036*/ 	.short	(.L_37 - .L_36)


	//   ....[0]....
	.align		4
.L_36:
        /*0038*/ 	.word	index@(__assertfail)


	//----- nvinfo : EIATTR_MERCURY_ISA_VERSION
	.align		4
.L_37:
        /*003c*/ 	.byte	0x03, 0x5f
        /*003e*/ 	.short	0x0101


	//----- nvinfo : EIATTR_INT_WARP_WIDE_INSTR_OFFSETS
	.align		4
        /*0040*/ 	.byte	0x04, 0x31
        /*0042*/ 	.short	(.L_39 - .L_38)


	//   ....[0]....
.L_38:
        /*0044*/ 	.word	0x00001180


	//   ....[1]....
        /*0048*/ 	.word	0x00001220


	//   ....[2]....
        /*004c*/ 	.word	0x00002580


	//   ....[3]....
        /*0050*/ 	.word	0x000057e0


	//   ....[4]....
        /*0054*/ 	.word	0x00005800


	//   ....[5]....
        /*0058*/ 	.word	0x00005830


	//   ....[6]....
        /*005c*/ 	.word	0x00006240


	//   ....[7]....
        /*0060*/ 	.word	0x00006360


	//----- nvinfo : EIATTR_COOP_GROUP_MASK_REGIDS
	.align		4
.L_39:
        /*0064*/ 	.byte	0x04, 0x29
        /*0066*/ 	.short	(.L_41 - .L_40)


	//   ....[0]....
.L_40:
        /*0068*/ 	.word	0xffffffff


	//   ....[1]....
        /*006c*/ 	.word	0xffffffff


	//   ....[2]....
        /*0070*/ 	.word	0xffffffff


	//   ....[3]....
        /*0074*/ 	.word	0xffffffff


	//   ....[4]....
        /*0078*/ 	.word	0xffffffff


	//   ....[5]....
        /*007c*/ 	.word	0xffffffff


	//   ....[6]....
        /*0080*/ 	.word	0xffffffff


	//   ....[7]....
        /*0084*/ 	.word	0xffffffff


	//   ....[8]....
        /*0088*/ 	.word	0xffffffff


	//   ....[9]....
        /*008c*/ 	.word	0xffffffff


	//   ....[10]....
        /*0090*/ 	.word	0xffffffff


	//   ....[11]....
        /*0094*/ 	.word	0xffffffff


	//   ....[12]....
        /*0098*/ 	.word	0xffffffff


	//   ....[13]....
        /*009c*/ 	.word	0xffffffff


	//----- nvinfo : EIATTR_COOP_GROUP_INSTR_OFFSETS
	.align		4
.L_41:
        /*00a0*/ 	.byte	0x04, 0x28
        /*00a2*/ 	.short	(.L_43 - .L_42)


	//   ....[0]....
.L_42:
        /*00a4*/ 	.word	0x000000c0


	//   ....[1]....
        /*00a8*/ 	.word	0x00000500


	//   ....[2]....
        /*00ac*/ 	.word	0x00000b50


	//   ....[3]....
        /*00b0*/ 	.word	0x00000c80


	//   ....[4]....
        /*00b4*/ 	.word	0x00000d70


	//   ....[5]....
        /*00b8*/ 	.word	0x00000ed0


	//   ....[6]....
        /*00bc*/ 	.word	0x00001060


	//   ....[7]....
        /*00c0*/ 	.word	0x000012a0


	//   ....[8]....
        /*00c4*/ 	.word	0x00002460


	//   ....[9]....
        /*00c8*/ 	.word	0x00004710


	//   ....[10]....
        /*00cc*/ 	.word	0x00004be0


	//   ....[11]....
        /*00d0*/ 	.word	0x00004c10


	//   ....[12]....
        /*00d4*/ 	.word	0x000056e0


	//   ....[13]....
        /*00d8*/ 	.word	0x000058f0


	//----- nvinfo : EIATTR_VRC_CTA_INIT_COUNT
	.align		4
.L_43:
        /*00dc*/ 	.byte	0x02, 0x4a
        /*00de*/ 	.byte	0x80
	.zero		1


	//----- nvinfo : EIATTR_SYSCALL_OFFSETS
	.align		4
        /*00e0*/ 	.byte	0x04, 0x46
        /*00e2*/ 	.short	(.L_45 - .L_44)


	//   ....[0]....
.L_44:
        /*00e4*/ 	.word	0x00006d20


	//   ....[1]....
        /*00e8*/ 	.word	0x00006e60


	//   ....[2]....
        /*00ec*/ 	.word	0x00007600


	//----- nvinfo : EIATTR_MBARRIER_INSTR_OFFSETS
	.align		4
.L_45:
        /*00f0*/ 	.byte	0x04, 0x39
        /*00f2*/ 	.short	(.L_47 - .L_46)


	//   ....[0]....
.L_46:
        /*00f4*/ 	.word	0x00000610
        /*00f8*/ 	.word	0x000000ff
        /*00fc*/ 	.word	0x00000000
        /*0100*/ 	.short	0x0100
        /*0102*/ 	.byte	0x08
	.zero		1


	//   ....[1]....
        /*0104*/ 	.word	0x00000620
        /*0108*/ 	.word	0x000000ff
        /*010c*/ 	.word	0x00000148
        /*0110*/ 	.short	0x0100
        /*0112*/ 	.byte	0x08
	.zero		1


	//   ....[2]....
        /*0114*/ 	.word	0x00000630
        /*0118*/ 	.word	0x000000ff
        /*011c*/ 	.word	0x00000008
        /*0120*/ 	.short	0x0100
        /*0122*/ 	.byte	0x08
	.zero		1


	//   ....[3]....
        /*0124*/ 	.word	0x00000640
        /*0128*/ 	.word	0x000000ff
        /*012c*/ 	.word	0x00000150
        /*0130*/ 	.short	0x0100
        /*0132*/ 	.byte	0x08
	.zero		1


	//   ....[4]....
        /*0134*/ 	.word	0x00000650
        /*0138*/ 	.word	0x000000ff
        /*013c*/ 	.word	0x00000010
        /*0140*/ 	.short	0x0100
        /*0142*/ 	.byte	0x08
	.zero		1


	//   ....[5]....
        /*0144*/ 	.word	0x00000660
        /*0148*/ 	.word	0x000000ff
        /*014c*/ 	.word	0x00000158
        /*0150*/ 	.short	0x0100
        /*0152*/ 	.byte	0x08
	.zero		1


	//   ....[6]....
        /*0154*/ 	.word	0x00000670
        /*0158*/ 	.word	0x000000ff
        /*015c*/ 	.word	0x00000018
        /*0160*/ 	.short	0x0100
        /*0162*/ 	.byte	0x08
	.zero		1


	//   ....[7]....
        /*0164*/ 	.word	0x00000680
        /*0168*/ 	.word	0x000000ff
        /*016c*/ 	.word	0x00000160
        /*0170*/ 	.short	0x0100
        /*0172*/ 	.byte	0x08
	.zero		1


	//   ....[8]....
        /*0174*/ 	.word	0x00000690
        /*0178*/ 	.word	0x000000ff
        /*017c*/ 	.word	0x00000020
        /*0180*/ 	.short	0x0100
        /*0182*/ 	.byte	0x08
	.zero		1


	//   ....[9]....
        /*0184*/ 	.word	0x000006a0
        /*0188*/ 	.word	0x000000ff
        /*018c*/ 	.word	0x00000168
        /*0190*/ 	.short	0x0100
        /*0192*/ 	.byte	0x08
	.zero		1


	//   ....[10]....
        /*0194*/ 	.word	0x000006b0
        /*0198*/ 	.word	0x000000ff
        /*019c*/ 	.word	0x00000028
        /*01a0*/ 	.short	0x0100
        /*01a2*/ 	.byte	0x08
	.zero		1


	//   ....[11]....
        /*01a4*/ 	.word	0x000006c0
        /*01a8*/ 	.word	0x000000ff
        /*01ac*/ 	.word	0x00000170
        /*01b0*/ 	.short	0x0100
        /*01b2*/ 	.byte	0x08
	.zero		1


	//   ....[12]....
        /*01b4*/ 	.word	0x000006d0
        /*01b8*/ 	.word	0x000000ff
        /*01bc*/ 	.word	0x00000030
        /*01c0*/ 	.short	0x0100
        /*01c2*/ 	.byte	0x08
	.zero		1


	//   ....[13]....
        /*01c4*/ 	.word	0x000006e0
        /*01c8*/ 	.word	0x000000ff
        /*01cc*/ 	.word	0x00000178
        /*01d0*/ 	.short	0x0100
        /*01d2*/ 	.byte	0x08
	.zero		1


	//   ....[14]....
        /*01d4*/ 	.word	0x000006f0
        /*01d8*/ 	.word	0x000000ff
        /*01dc*/ 	.word	0x00000038
        /*01e0*/ 	.short	0x0100
        /*01e2*/ 	.byte	0x08
	.zero		1


	//   ....[15]....
        /*01e4*/ 	.word	0x00000700
        /*01e8*/ 	.word	0x000000ff
        /*01ec*/ 	.word	0x00000180
        /*01f0*/ 	.short	0x0100
        /*01f2*/ 	.byte	0x08
	.zero		1


	//   ....[16]....
        /*01f4*/ 	.word	0x00000710
        /*01f8*/ 	.word	0x000000ff
        /*01fc*/ 	.word	0x00000040
        /*0200*/ 	.short	0x0100
        /*0202*/ 	.byte	0x08
	.zero		1


	//   ....[17]....
        /*0204*/ 	.word	0x00000720
        /*0208*/ 	.word	0x000000ff
        /*020c*/ 	.word	0x00000188
        /*0210*/ 	.short	0x0100
        /*0212*/ 	.byte	0x08
	.zero		1


	//   ....[18]....
        /*0214*/ 	.word	0x00000730
        /*0218*/ 	.word	0x000000ff
        /*021c*/ 	.word	0x00000048
        /*0220*/ 	.short	0x0100
        /*0222*/ 	.byte	0x08
	.zero		1


	//   ....[19]....
        /*0224*/ 	.word	0x00000740
        /*0228*/ 	.word	0x000000ff
        /*022c*/ 	.word	0x00000190
        /*0230*/ 	.short	0x0100
        /*0232*/ 	.byte	0x08
	.zero		1


	//   ....[20]....
        /*0234*/ 	.word	0x00000750
        /*0238*/ 	.word	0x000000ff
        /*023c*/ 	.word	0x00000050
        /*0240*/ 	.short	0x0100
        /*0242*/ 	.byte	0x08
	.zero		1


	//   ....[21]....
        /*0244*/ 	.word	0x00000760
        /*0248*/ 	.word	0x000000ff
        /*024c*/ 	.word	0x00000198
        /*0250*/ 	.short	0x0100
        /*0252*/ 	.byte	0x08
	.zero		1


	//   ....[22]....
        /*0254*/ 	.word	0x00000770
        /*0258*/ 	.word	0x000000ff
        /*025c*/ 	.word	0x00000058
        /*0260*/ 	.short	0x0100
        /*0262*/ 	.byte	0x08
	.zero		1


	//   ....[23]....
        /*0264*/ 	.word	0x00000780
        /*0268*/ 	.word	0x000000ff
        /*026c*/ 	.word	0x000001a0
        /*0270*/ 	.short	0x0100
        /*0272*/ 	.byte	0x08
	.zero		1


	//   ....[24]....
        /*0274*/ 	.word	0x00000790
        /*0278*/ 	.word	0x000000ff
        /*027c*/ 	.word	0x00000060
        /*0280*/ 	.short	0x0100
        /*0282*/ 	.byte	0x08
	.zero		1


	//   ....[25]....
        /*0284*/ 	.word	0x000007a0
        /*0288*/ 	.word	0x000000ff
        /*028c*/ 	.word	0x000001a8
        /*0290*/ 	.short	0x0100
        /*0292*/ 	.byte	0x08
	.zero		1


	//   ....[26]....
        /*0294*/ 	.word	0x000007b0
        /*0298*/ 	.word	0x000000ff
        /*029c*/ 	.word	0x00000068
        /*02a0*/ 	.short	0x0100
        /*02a2*/ 	.byte	0x08
	.zero		1


	//   ....[27]....
        /*02a4*/ 	.word	0x000007c0
        /*02a8*/ 	.word	0x000000ff
        /*02ac*/ 	.word	0x000001b0
        /*02b0*/ 	.short	0x0100
        /*02b2*/ 	.byte	0x08
	.zero		1


	//   ....[28]....
        /*02b4*/ 	.word	0x000007d0
        /*02b8*/ 	.word	0x000000ff
        /*02bc*/ 	.word	0x00000070
        /*02c0*/ 	.short	0x0100
        /*02c2*/ 	.byte	0x08
	.zero		1


	//   ....[29]....
        /*02c4*/ 	.word	0x000007e0
        /*02c8*/ 	.word	0x000000ff
        /*02cc*/ 	.word	0x000001b8
        /*02d0*/ 	.short	0x0100
        /*02d2*/ 	.byte	0x08
	.zero		1


	//   ....[30]....
        /*02d4*/ 	.word	0x000007f0
        /*02d8*/ 	.word	0x000000ff
        /*02dc*/ 	.word	0x00000078
        /*02e0*/ 	.short	0x0100
        /*02e2*/ 	.byte	0x08
	.zero		1


	//   ....[31]....
        /*02e4*/ 	.word	0x00000800
        /*02e8*/ 	.word	0x000000ff
        /*02ec*/ 	.word	0x000001c0
        /*02f0*/ 	.short	0x0100
        /*02f2*/ 	.byte	0x08
	.zero		1


	//   ....[32]....
        /*02f4*/ 	.word	0x00000810
        /*02f8*/ 	.word	0x000000ff
        /*02fc*/ 	.word	0x00000080
        /*0300*/ 	.short	0x0100
        /*0302*/ 	.byte	0x08
	.zero		1


	//   ....[33]....
        /*0304*/ 	.word	0x00000820
        /*0308*/ 	.word	0x000000ff
        /*030c*/ 	.word	0x000001c8
        /*0310*/ 	.short	0x0100
        /*0312*/ 	.byte	0x08
	.zero		1


	//   ....[34]....
        /*0314*/ 	.word	0x00000830
        /*0318*/ 	.word	0x000000ff
        /*031c*/ 	.word	0x00000088
        /*0320*/ 	.short	0x0100
        /*0322*/ 	.byte	0x08
	.zero		1


	//   ....[35]....
        /*0324*/ 	.word	0x00000840
        /*0328*/ 	.word	0x000000ff
        /*032c*/ 	.word	0x000001d0
        /*0330*/ 	.short	0x0100
        /*0332*/ 	.byte	0x08
	.zero		1


	//   ....[36]....
        /*0334*/ 	.word	0x00000850
        /*0338*/ 	.word	0x000000ff
        /*033c*/ 	.word	0x00000090
        /*0340*/ 	.short	0x0100
        /*0342*/ 	.byte	0x08
	.zero		1


	//   ....[37]....
        /*0344*/ 	.word	0x00000860
        /*0348*/ 	.word	0x000000ff
        /*034c*/ 	.word	0x000001d8
        /*0350*/ 	.short	0x0100
        /*0352*/ 	.byte	0x08
	.zero		1


	//   ....[38]....
        /*0354*/ 	.word	0x00000870
        /*0358*/ 	.word	0x000000ff
        /*035c*/ 	.word	0x00000098
        /*0360*/ 	.short	0x0100
        /*0362*/ 	.byte	0x08
	.zero		1


	//   ....[39]....
        /*0364*/ 	.word	0x00000880
        /*0368*/ 	.word	0x000000ff
        /*036c*/ 	.word	0x000001e0
        /*0370*/ 	.short	0x0100
        /*0372*/ 	.byte	0x08
	.zero		1


	//   ....[40]....
        /*0374*/ 	.word	0x00000890
        /*0378*/ 	.word	0x000000ff
        /*037c*/ 	.word	0x000000a0
        /*0380*/ 	.short	0x0100
        /*0382*/ 	.byte	0x08
	.zero		1


	//   ....[41]....
        /*0384*/ 	.word	0x000008a0
        /*0388*/ 	.word	0x000000ff
        /*038c*/ 	.word	0x000001e8
        /*0390*/ 	.short	0x0100
        /*0392*/ 	.byte	0x08
	.zero		1


	//   ....[42]....
        /*0394*/ 	.word	0x000008b0
        /*0398*/ 	.word	0x000000ff
        /*039c*/ 	.word	0x000000a8
        /*03a0*/ 	.short	0x0100
        /*03a2*/ 	.byte	0x08
	.zero		1


	//   ....[43]....
        /*03a4*/ 	.word	0x000008c0
        /*03a8*/ 	.word	0x000000ff
        /*03ac*/ 	.word	0x000001f0
        /*03b0*/ 	.short	0x0100
        /*03b2*/ 	.byte	0x08
	.zero		1


	//   ....[44]....
        /*03b4*/ 	.word	0x000008d0
        /*03b8*/ 	.word	0x000000ff
        /*03bc*/ 	.word	0x000000b0
        /*03c0*/ 	.short	0x0100
        /*03c2*/ 	.byte	0x08
	.zero		1


	//   ....[45]....
        /*03c4*/ 	.word	0x000008e0
        /*03c8*/ 	.word	0x000000ff
        /*03cc*/ 	.word	0x000001f8
        /*03d0*/ 	.short	0x0100
        /*03d2*/ 	.byte	0x08
	.zero		1


	//   ....[46]....
        /*03d4*/ 	.word	0x000008f0
        /*03d8*/ 	.word	0x000000ff
        /*03dc*/ 	.word	0x000000b8
        /*03e0*/ 	.short	0x0100
        /*03e2*/ 	.byte	0x08
	.zero		1


	//   ....[47]....
        /*03e4*/ 	.word	0x00000900
        /*03e8*/ 	.word	0x000000ff
        /*03ec*/ 	.word	0x00000200
        /*03f0*/ 	.short	0x0100
        /*03f2*/ 	.byte	0x08
	.zero		1


	//   ....[48]....
        /*03f4*/ 	.word	0x00000910
        /*03f8*/ 	.word	0x000000ff
        /*03fc*/ 	.word	0x000000c0
        /*0400*/ 	.short	0x0100
        /*0402*/ 	.byte	0x08
	.zero		1


	//   ....[49]....
        /*0404*/ 	.word	0x00000920
        /*0408*/ 	.word	0x000000ff
        /*040c*/ 	.word	0x00000208
        /*0410*/ 	.short	0x0100
        /*0412*/ 	.byte	0x08
	.zero		1


	//   ....[50]....
        /*0414*/ 	.word	0x00000930
        /*0418*/ 	.word	0x000000ff
        /*041c*/ 	.word	0x000000c8
        /*0420*/ 	.short	0x0100
        /*0422*/ 	.byte	0x08
	.zero		1


	//   ....[51]....
        /*0424*/ 	.word	0x00000940
        /*0428*/ 	.word	0x000000ff
        /*042c*/ 	.word	0x00000210
        /*0430*/ 	.short	0x0100
        /*0432*/ 	.byte	0x08
	.zero		1


	//   ....[52]....
        /*0434*/ 	.word	0x00000950
        /*0438*/ 	.word	0x000000ff
        /*043c*/ 	.word	0x000000d0
        /*0440*/ 	.short	0x0100
        /*0442*/ 	.byte	0x08
	.zero		1


	//   ....[53]....
        /*0444*/ 	.word	0x00000960
        /*0448*/ 	.word	0x000000ff
        /*044c*/ 	.word	0x00000218
        /*0450*/ 	.short	0x0100
        /*0452*/ 	.byte	0x08
	.zero		1


	//   ....[54]....
        /*0454*/ 	.word	0x00000970
        /*0458*/ 	.word	0x000000ff
        /*045c*/ 	.word	0x000000d8
        /*0460*/ 	.short	0x0100
        /*0462*/ 	.byte	0x08
	.zero		1


	//   ....[55]....
        /*0464*/ 	.word	0x00000980
        /*0468*/ 	.word	0x000000ff
        /*046c*/ 	.word	0x00000220
        /*0470*/ 	.short	0x0100
        /*0472*/ 	.byte	0x08
	.zero		1


	//   ....[56]....
        /*0474*/ 	.word	0x00000990
        /*0478*/ 	.word	0x000000ff
        /*047c*/ 	.word	0x000000e0
        /*0480*/ 	.short	0x0100
        /*0482*/ 	.byte	0x08
	.zero		1


	//   ....[57]....
        /*0484*/ 	.word	0x000009a0
        /*0488*/ 	.word	0x000000ff
        /*048c*/ 	.word	0x00000228
        /*0490*/ 	.short	0x0100
        /*0492*/ 	.byte	0x08
	.zero		1


	//   ....[58]....
        /*0494*/ 	.word	0x000009b0
        /*0498*/ 	.word	0x000000ff
        /*049c*/ 	.word	0x000000e8
        /*04a0*/ 	.short	0x0100
        /*04a2*/ 	.byte	0x08
	.zero		1


	//   ....[59]....
        /*04a4*/ 	.word	0x000009c0
        /*04a8*/ 	.word	0x000000ff
        /*04ac*/ 	.word	0x00000230
        /*04b0*/ 	.short	0x0100
        /*04b2*/ 	.byte	0x08
	.zero		1


	//   ....[60]....
        /*04b4*/ 	.word	0x000009d0
        /*04b8*/ 	.word	0x000000ff
        /*04bc*/ 	.word	0x000000f0
        /*04c0*/ 	.short	0x0100
        /*04c2*/ 	.byte	0x08
	.zero		1


	//   ....[61]....
        /*04c4*/ 	.word	0x000009e0
        /*04c8*/ 	.word	0x000000ff
        /*04cc*/ 	.word	0x00000238
        /*04d0*/ 	.short	0x0100
        /*04d2*/ 	.byte	0x08
	.zero		1


	//   ....[62]....
        /*04d4*/ 	.word	0x000009f0
        /*04d8*/ 	.word	0x000000ff
        /*04dc*/ 	.word	0x000000f8
        /*04e0*/ 	.short	0x0100
        /*04e2*/ 	.byte	0x08
	.zero		1


	//   ....[63]....
        /*04e4*/ 	.word	0x00000a00
        /*04e8*/ 	.word	0x000000ff
        /*04ec*/ 	.word	0x00000240
        /*04f0*/ 	.short	0x0100
        /*04f2*/ 	.byte	0x08
	.zero		1


	//   ....[64]....
        /*04f4*/ 	.word	0x00000a10
        /*04f8*/ 	.word	0x000000ff
        /*04fc*/ 	.word	0x00000100
        /*0500*/ 	.short	0x0100
        /*0502*/ 	.byte	0x08
	.zero		1


	//   ....[65]....
        /*0504*/ 	.word	0x00000a20
        /*0508*/ 	.word	0x000000ff
        /*050c*/ 	.word	0x00000248
        /*0510*/ 	.short	0x0100
        /*0512*/ 	.byte	0x08
	.zero		1


	//   ....[66]....
        /*0514*/ 	.word	0x00000a30
        /*0518*/ 	.word	0x000000ff
        /*051c*/ 	.word	0x00000108
        /*0520*/ 	.short	0x0100
        /*0522*/ 	.byte	0x08
	.zero		1


	//   ....[67]....
        /*0524*/ 	.word	0x00000a40
        /*0528*/ 	.word	0x000000ff
        /*052c*/ 	.word	0x00000250
        /*0530*/ 	.short	0x0100
        /*0532*/ 	.byte	0x08
	.zero		1


	//   ....[68]....
        /*0534*/ 	.word	0x00000a50
        /*0538*/ 	.word	0x000000ff
        /*053c*/ 	.word	0x00000110
        /*0540*/ 	.short	0x0100
        /*0542*/ 	.byte	0x08
	.zero		1


	//   ....[69]....
        /*0544*/ 	.word	0x00000a60
        /*0548*/ 	.word	0x000000ff
        /*054c*/ 	.word	0x00000258
        /*0550*/ 	.short	0x0100
        /*0552*/ 	.byte	0x08
	.zero		1


	//   ....[70]....
        /*0554*/ 	.word	0x00000a70
        /*0558*/ 	.word	0x000000ff
        /*055c*/ 	.word	0x00000118
        /*0560*/ 	.short	0x0100
        /*0562*/ 	.byte	0x08
	.zero		1


	//   ....[71]....
        /*0564*/ 	.word	0x00000a80
        /*0568*/ 	.word	0x000000ff
        /*056c*/ 	.word	0x00000260
        /*0570*/ 	.short	0x0100
        /*0572*/ 	.byte	0x08
	.zero		1


	//   ....[72]....
        /*0574*/ 	.word	0x00000a90
        /*0578*/ 	.word	0x000000ff
        /*057c*/ 	.word	0x00000120
        /*0580*/ 	.short	0x0100
        /*0582*/ 	.byte	0x08
	.zero		1


	//   ....[73]....
        /*0584*/ 	.word	0x00000aa0
        /*0588*/ 	.word	0x000000ff
        /*058c*/ 	.word	0x00000268
        /*0590*/ 	.short	0x0100
        /*0592*/ 	.byte	0x08
	.zero		1


	//   ....[74]....
        /*0594*/ 	.word	0x00000ab0
        /*0598*/ 	.word	0x000000ff
        /*059c*/ 	.word	0x00000128
        /*05a0*/ 	.short	0x0100
        /*05a2*/ 	.byte	0x08
	.zero		1


	//   ....[75]....
        /*05a4*/ 	.word	0x00000ac0
        /*05a8*/ 	.word	0x000000ff
        /*05ac*/ 	.word	0x00000270
        /*05b0*/ 	.short	0x0100
        /*05b2*/ 	.byte	0x08
	.zero		1


	//   ....[76]....
        /*05b4*/ 	.word	0x00000ad0
        /*05b8*/ 	.word	0x000000ff
        /*05bc*/ 	.word	0x00000130
        /*05c0*/ 	.short	0x0100
        /*05c2*/ 	.byte	0x08
	.zero		1


	//   ....[77]....
        /*05c4*/ 	.word	0x00000ae0
        /*05c8*/ 	.word	0x000000ff
        /*05cc*/ 	.word	0x00000278
        /*05d0*/ 	.short	0x0100
        /*05d2*/ 	.byte	0x08
	.zero		1


	//   ....[78]....
        /*05d4*/ 	.word	0x00000af0
        /*05d8*/ 	.word	0x000000ff
        /*05dc*/ 	.word	0x00000138
        /*05e0*/ 	.short	0x0100
        /*05e2*/ 	.byte	0x08
	.zero		1


	//   ....[79]....
        /*05e4*/ 	.word	0x00000b00
        /*05e8*/ 	.word	0x000000ff
        /*05ec*/ 	.word	0x00000280
        /*05f0*/ 	.short	0x0100
        /*05f2*/ 	.byte	0x08
	.zero		1


	//   ....[80]....
        /*05f4*/ 	.word	0x00000b10
        /*05f8*/ 	.word	0x000000ff
        /*05fc*/ 	.word	0x00000140
        /*0600*/ 	.short	0x0100
        /*0602*/ 	.byte	0x08
	.zero		1


	//   ....[81]....
        /*0604*/ 	.word	0x00000b20
        /*0608*/ 	.word	0x000000ff
        /*060c*/ 	.word	0x00000288
        /*0610*/ 	.short	0x0100
        /*0612*/ 	.byte	0x08
	.zero		1


	//   ....[82]....
        /*0614*/ 	.word	0x00000c50
        /*0618*/ 	.word	0x000000ff
        /*061c*/ 	.word	0x00000290
        /*0620*/ 	.short	0x0100
        /*0622*/ 	.byte	0x09
	.zero		1


	//   ....[83]....
        /*0624*/ 	.word	0x00000c60
        /*0628*/ 	.word	0x000000ff
        /*062c*/ 	.word	0x00000298
        /*0630*/ 	.short	0x0100
        /*0632*/ 	.byte	0x09
	.zero		1


	//   ....[84]....
        /*0634*/ 	.word	0x00000d40
        /*0638*/ 	.word	0x000000ff
        /*063c*/ 	.word	0x000002a0
        /*0640*/ 	.short	0x0100
        /*0642*/ 	.byte	0x08
	.zero		1


	//   ....[85]....
        /*0644*/ 	.word	0x00000d50
        /*0648*/ 	.word	0x000000ff
        /*064c*/ 	.word	0x000002a8
        /*0650*/ 	.short	0x0100
        /*0652*/ 	.byte	0x08
	.zero		1


	//   ....[86]....
        /*0654*/ 	.word	0x00000e80
        /*0658*/ 	.word	0x000000ff
        /*065c*/ 	.word	0x000002b0
        /*0660*/ 	.short	0x0100
        /*0662*/ 	.byte	0x08
	.zero		1


	//   ....[87]....
        /*0664*/ 	.word	0x00000e90
        /*0668*/ 	.word	0x000000ff
        /*066c*/ 	.word	0x000002c0
        /*0670*/ 	.short	0x0100
        /*0672*/ 	.byte	0x08
	.zero		1


	//   ....[88]....
        /*0674*/ 	.word	0x00000ea0
        /*0678*/ 	.word	0x000000ff
        /*067c*/ 	.word	0x000002b8
        /*0680*/ 	.short	0x0100
        /*0682*/ 	.byte	0x08
	.zero		1


	//   ....[89]....
        /*0684*/ 	.word	0x00000eb0
        /*0688*/ 	.word	0x000000ff
        /*068c*/ 	.word	0x000002c8
        /*0690*/ 	.short	0x0100
        /*0692*/ 	.byte	0x08
	.zero		1


	//   ....[90]....
        /*0694*/ 	.word	0x00000fd0
        /*0698*/ 	.word	0x000000ff
        /*069c*/ 	.word	0x000002d0
        /*06a0*/ 	.short	0x0100
        /*06a2*/ 	.byte	0x09
	.zero		1


	//   ....[91]....
        /*06a4*/ 	.word	0x00000fe0
        /*06a8*/ 	.word	0x000000ff
        /*06ac*/ 	.word	0x000002f0
        /*06b0*/ 	.short	0x0100
        /*06b2*/ 	.byte	0x09
	.zero		1


	//   ....[92]....
        /*06b4*/ 	.word	0x00000ff0
        /*06b8*/ 	.word	0x000000ff
        /*06bc*/ 	.word	0x000002d8
        /*06c0*/ 	.short	0x0100
        /*06c2*/ 	.byte	0x09
	.zero		1


	//   ....[93]....
        /*06c4*/ 	.word	0x00001000
        /*06c8*/ 	.word	0x000000ff
        /*06cc*/ 	.word	0x000002f8
        /*06d0*/ 	.short	0x0100
        /*06d2*/ 	.byte	0x09
	.zero		1


	//   ....[94]....
        /*06d4*/ 	.word	0x00001010
        /*06d8*/ 	.word	0x000000ff
        /*06dc*/ 	.word	0x000002e0
        /*06e0*/ 	.short	0x0100
        /*06e2*/ 	.byte	0x09
	.zero		1


	//   ....[95]....
        /*06e4*/ 	.word	0x00001020
        /*06e8*/ 	.word	0x000000ff
        /*06ec*/ 	.word	0x00000300
        /*06f0*/ 	.short	0x0100
        /*06f2*/ 	.byte	0x09
	.zero		1


	//   ....[96]....
        /*06f4*/ 	.word	0x00001030
        /*06f8*/ 	.word	0x000000ff
        /*06fc*/ 	.word	0x000002e8
        /*0700*/ 	.short	0x0100
        /*0702*/ 	.byte	0x09
	.zero		1


	//   ....[97]....
        /*0704*/ 	.word	0x00001040
        /*0708*/ 	.word	0x000000ff
        /*070c*/ 	.word	0x00000308
        /*0710*/ 	.short	0x0100
        /*0712*/ 	.byte	0x09
	.zero		1


	//   ....[98]....
        /*0714*/ 	.word	0x00001130
        /*0718*/ 	.word	0x000000ff
        /*071c*/ 	.word	0x00000310
        /*0720*/ 	.short	0x0100
        /*0722*/ 	.byte	0x08
	.zero		1


	//   ....[99]....
        /*0724*/ 	.word	0x00001140
        /*0728*/ 	.word	0x000000ff
        /*072c*/ 	.word	0x00000320
        /*0730*/ 	.short	0x0100
        /*0732*/ 	.byte	0x08
	.zero		1


	//   ....[100]....
        /*0734*/ 	.word	0x00001150
        /*0738*/ 	.word	0x000000ff
        /*073c*/ 	.word	0x00000318
        /*0740*/ 	.short	0x0100
        /*0742*/ 	.byte	0x08
	.zero		1


	//   ....[101]....
        /*0744*/ 	.word	0x00001160
        /*0748*/ 	.word	0x000000ff
        /*074c*/ 	.word	0x00000328
        /*0750*/ 	.short	0x0100
        /*0752*/ 	.byte	0x08
	.zero		1


	//   ....[102]....
        /*0754*/ 	.word	0x00001250
        /*0758*/ 	.word	0x000000ff
        /*075c*/ 	.word	0x00000330
        /*0760*/ 	.short	0x0100
        /*0762*/ 	.byte	0x06
	.zero		1


	//   ....[103]....
        /*0764*/ 	.word	0x00001c60
        /*0768*/ 	.word	0x00000003
        /*076c*/ 	.word	0x00000320
        /*0770*/ 	.short	0x010a
        /*0772*/ 	.byte	0xff
	.zero		1


	//   ....[104]....
        /*0774*/ 	.word	0x00001c90
        /*0778*/ 	.word	0x00000003
        /*077c*/ 	.word	0x00000310
        /*0780*/ 	.short	0x0101
        /*0782*/ 	.byte	0xff
	.zero		1


	//   ....[105]....
        /*0784*/ 	.word	0x00001d90
        /*0788*/ 	.word	0x000000ff
        /*078c*/ 	.word	0x00000148
        /*0790*/ 	.short	0x010a
        /*0792*/ 	.byte	0x08
	.zero		1


	//   ....[106]....
        /*0794*/ 	.word	0x00001e60
        /*0798*/ 	.word	0x000000ff
        /*079c*/ 	.word	0x00000148
        /*07a0*/ 	.short	0x010a
        /*07a2*/ 	.byte	0x21
	.zero		1


	//   ....[107]....
        /*07a4*/ 	.word	0x00002010
        /*07a8*/ 	.word	0x000000ff
        /*07ac*/ 	.word	0x00000148
        /*07b0*/ 	.short	0x010a
        /*07b2*/ 	.byte	0x08
	.zero		1


	//   ....[108]....
        /*07b4*/ 	.word	0x00002110
        /*07b8*/ 	.word	0x000000ff
        /*07bc*/ 	.word	0x000002a8
        /*07c0*/ 	.short	0x0101
        /*07c2*/ 	.byte	0x04
	.zero		1


	//   ....[109]....
        /*07c4*/ 	.word	0x00002130
        /*07c8*/ 	.word	0x000000ff
        /*07cc*/ 	.word	0x00000148
        /*07d0*/ 	.short	0x010a
        /*07d2*/ 	.byte	0x08
	.zero		1


	//   ....[110]....
        /*07d4*/ 	.word	0x000021b0
        /*07d8*/ 	.word	0x000000ff
        /*07dc*/ 	.word	0x00000148
        /*07e0*/ 	.short	0x010a
        /*07e2*/ 	.byte	0x11
	.zero		1


	//   ....[111]....
        /*07e4*/ 	.word	0x00002340
        /*07e8*/ 	.word	0x000000ff
        /*07ec*/ 	.word	0x00000148
        /*07f0*/ 	.short	0x010a
        /*07f2*/ 	.byte	0x08
	.zero		1


	//   ....[112]....
        /*07f4*/ 	.word	0x00002490
        /*07f8*/ 	.word	0x00000002
        /*07fc*/ 	.word	0x000002b0
        /*0800*/ 	.short	0x010a
        /*0802*/ 	.byte	0xff
	.zero		1


	//   ....[113]....
        /*0804*/ 	.word	0x00002550
        /*0808*/ 	.word	0x00000002
        /*080c*/ 	.word	0x00000000
        /*0810*/ 	.short	0x0101
        /*0812*/ 	.byte	0xff
	.zero		1


	//   ....[114]....
        /*0814*/ 	.word	0x00002ab0
        /*0818*/ 	.word	0x000000ff
        /*081c*/ 	.word	0x00000000
        /*0820*/ 	.short	0x010a
        /*0822*/ 	.byte	0x05
	.zero		1


	//   ....[115]....
        /*0824*/ 	.word	0x00002b40
        /*0828*/ 	.word	0x000000ff
        /*082c*/ 	.word	0x00000000
        /*0830*/ 	.short	0x010a
        /*0832*/ 	.byte	0x05
	.zero		1


	//   ....[116]....
        /*0834*/ 	.word	0x00002bd0
        /*0838*/ 	.word	0x000000ff
        /*083c*/ 	.word	0x00000000
        /*0840*/ 	.short	0x010a
        /*0842*/ 	.byte	0x05
	.zero		1


	//   ....[117]....
        /*0844*/ 	.word	0x00002c60
        /*0848*/ 	.word	0x000000ff
        /*084c*/ 	.word	0x00000000
        /*0850*/ 	.short	0x010a
        /*0852*/ 	.byte	0x05
	.zero		1


	//   ....[118]....
        /*0854*/ 	.word	0x00002cf0
        /*0858*/ 	.word	0x000000ff
        /*085c*/ 	.word	0x00000000
        /*0860*/ 	.short	0x010a
        /*0862*/ 	.byte	0x05
	.zero		1


	//   ....[119]....
        /*0864*/ 	.word	0x00002d80
        /*0868*/ 	.word	0x000000ff
        /*086c*/ 	.word	0x00000000
        /*0870*/ 	.short	0x010a
        /*0872*/ 	.byte	0x05
	.zero		1


	//   ....[120]....
        /*0874*/ 	.word	0x00002e10
        /*0878*/ 	.word	0x000000ff
        /*087c*/ 	.word	0x00000000
        /*0880*/ 	.short	0x010a
        /*0882*/ 	.byte	0x05
	.zero		1


	//   ....[121]....
        /*0884*/ 	.word	0x00002ea0
        /*0888*/ 	.word	0x000000ff
        /*088c*/ 	.word	0x00000000
        /*0890*/ 	.short	0x010a
        /*0892*/ 	.byte	0x05
	.zero		1


	//   ....[122]....
        /*0894*/ 	.word	0x00002f30
        /*0898*/ 	.word	0x000000ff
        /*089c*/ 	.word	0x00000000
        /*08a0*/ 	.short	0x010a
        /*08a2*/ 	.byte	0x05
	.zero		1


	//   ....[123]....
        /*08a4*/ 	.word	0x00002fc0
        /*08a8*/ 	.word	0x000000ff
        /*08ac*/ 	.word	0x00000000
        /*08b0*/ 	.short	0x010a
        /*08b2*/ 	.byte	0x05
	.zero		1


	//   ....[124]....
        /*08b4*/ 	.word	0x00003050
        /*08b8*/ 	.word	0x000000ff
        /*08bc*/ 	.word	0x00000000
        /*08c0*/ 	.short	0x010a
        /*08c2*/ 	.byte	0x05
	.zero		1


	//   ....[125]....
        /*08c4*/ 	.word	0x000030e0
        /*08c8*/ 	.word	0x000000ff
        /*08cc*/ 	.word	0x00000000
        /*08d0*/ 	.short	0x010a
        /*08d2*/ 	.byte	0x05
	.zero		1


	//   ....[126]....
        /*08d4*/ 	.word	0x00003170
        /*08d8*/ 	.word	0x000000ff
        /*08dc*/ 	.word	0x00000000
        /*08e0*/ 	.short	0x010a
        /*08e2*/ 	.byte	0x05
	.zero		1


	//   ....[127]....
        /*08e4*/ 	.word	0x00003200
        /*08e8*/ 	.word	0x000000ff
        /*08ec*/ 	.word	0x00000000
        /*08f0*/ 	.short	0x010a
        /*08f2*/ 	.byte	0x05
	.zero		1


	//   ....[128]....
        /*08f4*/ 	.word	0x00003290
        /*08f8*/ 	.word	0x000000ff
        /*08fc*/ 	.word	0x00000000
        /*0900*/ 	.short	0x010a
        /*0902*/ 	.byte	0x05
	.zero		1


	//   ....[129]....
        /*0904*/ 	.word	0x00003320
        /*0908*/ 	.word	0x000000ff
        /*090c*/ 	.word	0x00000000
        /*0910*/ 	.short	0x010a
        /*0912*/ 	.byte	0x05
	.zero		1


	//   ....[130]....
        /*0914*/ 	.word	0x000033b0
        /*0918*/ 	.word	0x000000ff
        /*091c*/ 	.word	0x00000000
        /*0920*/ 	.short	0x010a
        /*0922*/ 	.byte	0x05
	.zero		1


	//   ....[131]....
        /*0924*/ 	.word	0x00003440
        /*0928*/ 	.word	0x000000ff
        /*092c*/ 	.word	0x00000000
        /*0930*/ 	.short	0x010a
        /*0932*/ 	.byte	0x05
	.zero		1


	//   ....[132]....
        /*0934*/ 	.word	0x000034d0
        /*0938*/ 	.word	0x000000ff
        /*093c*/ 	.word	0x00000000
        /*0940*/ 	.short	0x010a
        /*0942*/ 	.byte	0x05
	.zero		1


	//   ....[133]....
        /*0944*/ 	.word	0x00003560
        /*0948*/ 	.word	0x000000ff
        /*094c*/ 	.word	0x00000000
        /*0950*/ 	.short	0x010a
        /*0952*/ 	.byte	0x05
	.zero		1


	//   ....[134]....
        /*0954*/ 	.word	0x000035f0
        /*0958*/ 	.word	0x000000ff
        /*095c*/ 	.word	0x00000000
        /*0960*/ 	.short	0x010a
        /*0962*/ 	.byte	0x05
	.zero		1


	//   ....[135]....
        /*0964*/ 	.word	0x00003680
        /*0968*/ 	.word	0x000000ff
        /*096c*/ 	.word	0x00000000
        /*0970*/ 	.short	0x010a
        /*0972*/ 	.byte	0x05
	.zero		1


	//   ....[136]....
        /*0974*/ 	.word	0x00003710
        /*0978*/ 	.word	0x000000ff
        /*097c*/ 	.word	0x00000000
        /*0980*/ 	.short	0x010a
        /*0982*/ 	.byte	0x05
	.zero		1


	//   ....[137]....
        /*0984*/ 	.word	0x000037a0
        /*0988*/ 	.word	0x000000ff
        /*098c*/ 	.word	0x00000000
        /*0990*/ 	.short	0x010a
        /*0992*/ 	.byte	0x05
	.zero		1


	//   ....[138]....
        /*0994*/ 	.word	0x00003830
        /*0998*/ 	.word	0x000000ff
        /*099c*/ 	.word	0x00000000
        /*09a0*/ 	.short	0x010a
        /*09a2*/ 	.byte	0x05
	.zero		1


	//   ....[139]....
        /*09a4*/ 	.word	0x000038c0
        /*09a8*/ 	.word	0x000000ff
        /*09ac*/ 	.word	0x00000000
        /*09b0*/ 	.short	0x010a
        /*09b2*/ 	.byte	0x05
	.zero		1


	//   ....[140]....
        /*09b4*/ 	.word	0x00003950
        /*09b8*/ 	.word	0x000000ff
        /*09bc*/ 	.word	0x00000000
        /*09c0*/ 	.short	0x010a
        /*09c2*/ 	.byte	0x05
	.zero		1


	//   ....[141]....
        /*09c4*/ 	.word	0x000039e0
        /*09c8*/ 	.word	0x000000ff
        /*09cc*/ 	.word	0x00000000
        /*09d0*/ 	.short	0x010a
        /*09d2*/ 	.byte	0x05
	.zero		1


	//   ....[142]....
        /*09d4*/ 	.word	0x00003a70
        /*09d8*/ 	.word	0x000000ff
        /*09dc*/ 	.word	0x00000000
        /*09e0*/ 	.short	0x010a
        /*09e2*/ 	.byte	0x05
	.zero		1


	//   ....[143]....
        /*09e4*/ 	.word	0x00003b00
        /*09e8*/ 	.word	0x000000ff
        /*09ec*/ 	.word	0x00000000
        /*09f0*/ 	.short	0x010a
        /*09f2*/ 	.byte	0x05
	.zero		1


	//   ....[144]....
        /*09f4*/ 	.word	0x00003b90
        /*09f8*/ 	.word	0x000000ff
        /*09fc*/ 	.word	0x00000000
        /*0a00*/ 	.short	0x010a
        /*0a02*/ 	.byte	0x05
	.zero		1


	//   ....[145]....
        /*0a04*/ 	.word	0x00003c20
        /*0a08*/ 	.word	0x000000ff
        /*0a0c*/ 	.word	0x00000000
        /*0a10*/ 	.short	0x010a
        /*0a12*/ 	.byte	0x05
	.zero		1


	//   ....[146]....
        /*0a14*/ 	.word	0x00003cb0
        /*0a18*/ 	.word	0x000000ff
        /*0a1c*/ 	.word	0x00000000
        /*0a20*/ 	.short	0x010a
        /*0a22*/ 	.byte	0x05
	.zero		1


	//   ....[147]....
        /*0a24*/ 	.word	0x00003d40
        /*0a28*/ 	.word	0x000000ff
        /*0a2c*/ 	.word	0x00000000
        /*0a30*/ 	.short	0x010a
        /*0a32*/ 	.byte	0x05
	.zero		1


	//   ....[148]....
        /*0a34*/ 	.word	0x00003dd0
        /*0a38*/ 	.word	0x000000ff
        /*0a3c*/ 	.word	0x00000000
        /*0a40*/ 	.short	0x010a
        /*0a42*/ 	.byte	0x05
	.zero		1


	//   ....[149]....
        /*0a44*/ 	.word	0x00003e60
        /*0a48*/ 	.word	0x000000ff
        /*0a4c*/ 	.word	0x00000000
        /*0a50*/ 	.short	0x010a
        /*0a52*/ 	.byte	0x05
	.zero		1


	//   ....[150]....
        /*0a54*/ 	.word	0x00003ef0
        /*0a58*/ 	.word	0x000000ff
        /*0a5c*/ 	.word	0x00000000
        /*0a60*/ 	.short	0x010a
        /*0a62*/ 	.byte	0x05
	.zero		1


	//   ....[151]....
        /*0a64*/ 	.word	0x00003f80
        /*0a68*/ 	.word	0x000000ff
        /*0a6c*/ 	.word	0x00000000
        /*0a70*/ 	.short	0x010a
        /*0a72*/ 	.byte	0x05
	.zero		1


	//   ....[152]....
        /*0a74*/ 	.word	0x00004010
        /*0a78*/ 	.word	0x000000ff
        /*0a7c*/ 	.word	0x00000000
        /*0a80*/ 	.short	0x010a
        /*0a82*/ 	.byte	0x05
	.zero		1


	//   ....[153]....
        /*0a84*/ 	.word	0x000040a0
        /*0a88*/ 	.word	0x000000ff
        /*0a8c*/ 	.word	0x00000000
        /*0a90*/ 	.short	0x010a
        /*0a92*/ 	.byte	0x05
	.zero		1


	//   ....[154]....
        /*0a94*/ 	.word	0x00004140
        /*0a98*/ 	.word	0x00000000
        /*0a9c*/ 	.word	0x00000000
        /*0aa0*/ 	.short	0x010a
        /*0aa2*/ 	.byte	0xff
	.zero		1


	//   ....[155]....
        /*0aa4*/ 	.word	0x00004270
        /*0aa8*/ 	.word	0x00000000
        /*0aac*/ 	.word	0x00000310
        /*0ab0*/ 	.short	0x010a
        /*0ab2*/ 	.byte	0xff
	.zero		1


	//   ....[156]....
        /*0ab4*/ 	.word	0x000042e0
        /*0ab8*/ 	.word	0x00000004
        /*0abc*/ 	.word	0x00000000
        /*0ac0*/ 	.short	0x0101
        /*0ac2*/ 	.byte	0xff
	.zero		1


	//   ....[157]....
        /*0ac4*/ 	.word	0x00004300
        /*0ac8*/ 	.word	0x000000ff
        /*0acc*/ 	.word	0x000002c0
        /*0ad0*/ 	.short	0x010a
        /*0ad2*/ 	.byte	0x05
	.zero		1


	//   ....[158]....
        /*0ad4*/ 	.word	0x00004420
        /*0ad8*/ 	.word	0x00000000
        /*0adc*/ 	.word	0x000002b0
        /*0ae0*/ 	.short	0x010a
        /*0ae2*/ 	.byte	0xff
	.zero		1


	//   ....[159]....
        /*0ae4*/ 	.word	0x00004520
        /*0ae8*/ 	.word	0x00000000
        /*0aec*/ 	.word	0x00000000
        /*0af0*/ 	.short	0x0101
        /*0af2*/ 	.byte	0xff
	.zero		1


	//   ....[160]....
        /*0af4*/ 	.word	0x000045b0
        /*0af8*/ 	.word	0x000000ff
        /*0afc*/ 	.word	0x000002c0
        /*0b00*/ 	.short	0x0106
        /*0b02*/ 	.byte	0x05
	.zero		1


	//   ....[161]....
        /*0b04*/ 	.word	0x000045d0
        /*0b08*/ 	.word	0x000000ff
        /*0b0c*/ 	.word	0x000002c0
        /*0b10*/ 	.short	0x010a
        /*0b12*/ 	.byte	0x05
	.zero		1


	//   ....[162]....
        /*0b14*/ 	.word	0x00004660
        /*0b18*/ 	.word	0x000000ff
        /*0b1c*/ 	.word	0x000002c0
        /*0b20*/ 	.short	0x0106
        /*0b22*/ 	.byte	0x04
	.zero		1


	//   ....[163]....
        /*0b24*/ 	.word	0x000046a0
        /*0b28*/ 	.word	0x00000000
        /*0b2c*/ 	.word	0x000002c0
        /*0b30*/ 	.short	0x010a
        /*0b32*/ 	.byte	0xff
	.zero		1


	//   ....[164]....
        /*0b34*/ 	.word	0x000048e0
        /*0b38*/ 	.word	0x000000ff
        /*0b3c*/ 	.word	0x00000008
        /*0b40*/ 	.short	0x010a
        /*0b42*/ 	.byte	0x06
	.zero		1


	//   ....[165]....
        /*0b44*/ 	.word	0x00004900
        /*0b48*/ 	.word	0x000000ff
        /*0b4c*/ 	.word	0x00000008
        /*0b50*/ 	.short	0x010a
        /*0b52*/ 	.byte	0x06
	.zero		1


	//   ....[166]....
        /*0b54*/ 	.word	0x00004a90
        /*0b58*/ 	.word	0x000000ff
        /*0b5c*/ 	.word	0x00000008
        /*0b60*/ 	.short	0x010a
        /*0b62*/ 	.byte	0x06
	.zero		1


	//   ....[167]....
        /*0b64*/ 	.word	0x00004ab0
        /*0b68*/ 	.word	0x000000ff
        /*0b6c*/ 	.word	0x00000008
        /*0b70*/ 	.short	0x010a
        /*0b72*/ 	.byte	0x06
	.zero		1


	//   ....[168]....
        /*0b74*/ 	.word	0x00004b70
        /*0b78*/ 	.word	0x000000ff
        /*0b7c*/ 	.word	0x00000000
        /*0b80*/ 	.short	0x0101
        /*0b82*/ 	.byte	0x07
	.zero		1


	//   ....[169]....
        /*0b84*/ 	.word	0x00004e50
        /*0b88*/ 	.word	0x00000000
        /*0b8c*/ 	.word	0x000002b0
        /*0b90*/ 	.short	0x010a
        /*0b92*/ 	.byte	0xff
	.zero		1


	//   ....[170]....
        /*0b94*/ 	.word	0x00004f10
        /*0b98*/ 	.word	0x00000000
        /*0b9c*/ 	.word	0x00000000
        /*0ba0*/ 	.short	0x0101
        /*0ba2*/ 	.byte	0xff
	.zero		1


	//   ....[171]....
        /*0ba4*/ 	.word	0x00004fc0
        /*0ba8*/ 	.word	0x000000ff
        /*0bac*/ 	.word	0x00000000
        /*0bb0*/ 	.short	0x010a
        /*0bb2*/ 	.byte	0x06
	.zero		1


	//   ....[172]....
        /*0bb4*/ 	.word	0x00004fd0
        /*0bb8*/ 	.word	0x000000ff
        /*0bbc*/ 	.word	0x000002f0
        /*0bc0*/ 	.short	0x010a
        /*0bc2*/ 	.byte	0x0b
	.zero		1


	//   ....[173]....
        /*0bc4*/ 	.word	0x00005090
        /*0bc8*/ 	.word	0x000000ff
        /*0bcc*/ 	.word	0x00000000
        /*0bd0*/ 	.short	0x010a
        /*0bd2*/ 	.byte	0x09
	.zero		1


	//   ....[174]....
        /*0bd4*/ 	.word	0x000051d0
        /*0bd8*/ 	.word	0x000000ff
        /*0bdc*/ 	.word	0x00000000
        /*0be0*/ 	.short	0x010a
        /*0be2*/ 	.byte	0x06
	.zero		1


	//   ....[175]....
        /*0be4*/ 	.word	0x000053d0
        /*0be8*/ 	.word	0x000000ff
        /*0bec*/ 	.word	0x00000000
        /*0bf0*/ 	.short	0x010a
        /*0bf2*/ 	.byte	0x07
	.zero		1


	//   ....[176]....
        /*0bf4*/ 	.word	0x00005460
        /*0bf8*/ 	.word	0x000000ff
        /*0bfc*/ 	.word	0x00000000
        /*0c00*/ 	.short	0x010a
        /*0c02*/ 	.byte	0x07
	.zero		1


	//   ....[177]....
        /*0c04*/ 	.word	0x000054f0
        /*0c08*/ 	.word	0x000000ff
        /*0c0c*/ 	.word	0x00000000
        /*0c10*/ 	.short	0x010a
        /*0c12*/ 	.byte	0x07
	.zero		1


	//   ....[178]....
        /*0c14*/ 	.word	0x00005590
        /*0c18*/ 	.word	0x00000000
        /*0c1c*/ 	.word	0x00000000
        /*0c20*/ 	.short	0x010a
        /*0c22*/ 	.byte	0xff
	.zero		1


	//   ....[179]....
        /*0c24*/ 	.word	0x000055d0
        /*0c28*/ 	.word	0x00000000
        /*0c2c*/ 	.word	0x00000000
        /*0c30*/ 	.short	0x010a
        /*0c32*/ 	.byte	0xff
	.zero		1


	//   ....[180]....
        /*0c34*/ 	.word	0x00005640
        /*0c38*/ 	.word	0x000000ff
        /*0c3c*/ 	.word	0x00000000
        /*0c40*/ 	.short	0x0101
        /*0c42*/ 	.byte	0x05
	.zero		1


	//   ....[181]....
        /*0c44*/ 	.word	0x00005680
        /*0c48*/ 	.word	0x000000ff
        /*0c4c*/ 	.word	0x00000330
        /*0c50*/ 	.short	0x010a
        /*0c52*/ 	.byte	0x08
	.zero		1


	//   ....[182]....
        /*0c54*/ 	.word	0x000056d0
        /*0c58*/ 	.word	0x000000ff
        /*0c5c*/ 	.word	0x00000000
        /*0c60*/ 	.short	0x0101
        /*0c62*/ 	.byte	0x05
	.zero		1


	//   ....[183]....
        /*0c64*/ 	.word	0x00005ae0
        /*0c68*/ 	.word	0x00000000
        /*0c6c*/ 	.word	0x000002b0
        /*0c70*/ 	.short	0x010a
        /*0c72*/ 	.byte	0xff
	.zero		1


	//   ....[184]....
        /*0c74*/ 	.word	0x00005bd0
        /*0c78*/ 	.word	0x00000000
        /*0c7c*/ 	.word	0x00000000
        /*0c80*/ 	.short	0x0101
        /*0c82*/ 	.byte	0xff
	.zero		1


	//   ....[185]....
        /*0c84*/ 	.word	0x00005ef0
        /*0c88*/ 	.word	0x000000ff
        /*0c8c*/ 	.word	0x000002a8
        /*0c90*/ 	.short	0x010a
        /*0c92*/ 	.byte	0x06
	.zero		1


	//   ....[186]....
        /*0c94*/ 	.word	0x00006070
        /*0c98*/ 	.word	0x000000ff
        /*0c9c*/ 	.word	0x00000298
        /*0ca0*/ 	.short	0x010a
        /*0ca2*/ 	.byte	0x06
	.zero		1


	//   ....[187]....
        /*0ca4*/ 	.word	0x000063a0
        /*0ca8*/ 	.word	0x000000ff
        /*0cac*/ 	.word	0x00000290
        /*0cb0*/ 	.short	0x010b
        /*0cb2*/ 	.byte	0x06
	.zero		1


	//   ....[188]....
        /*0cb4*/ 	.word	0x000063c0
        /*0cb8*/ 	.word	0x000000ff
        /*0cbc*/ 	.word	0x00000000
        /*0cc0*/ 	.short	0x0101
        /*0cc2*/ 	.byte	0x25
	.zero		1


	//   ....[189]....
        /*0cc4*/ 	.word	0x00006400
        /*0cc8*/ 	.word	0x00000000
        /*0ccc*/ 	.word	0x00000298
        /*0cd0*/ 	.short	0x010a
        /*0cd2*/ 	.byte	0xff
	.zero		1


	//   ....[190]....
        /*0cd4*/ 	.word	0x00006730
        /*0cd8*/ 	.word	0x00000000
        /*0cdc*/ 	.word	0x000002b0
        /*0ce0*/ 	.short	0x010a
        /*0ce2*/ 	.byte	0xff
	.zero		1


	//   ....[191]....
        /*0ce4*/ 	.word	0x00006840
        /*0ce8*/ 	.word	0x00000000
        /*0cec*/ 	.word	0x00000000
        /*0cf0*/ 	.short	0x0101
        /*0cf2*/ 	.byte	0xff
	.zero		1


	//   ....[192]....
        /*0cf4*/ 	.word	0x000071e0
        /*0cf8*/ 	.word	0x000000ff
        /*0cfc*/ 	.word	0x00000290
        /*0d00*/ 	.short	0x010a
        /*0d02*/ 	.byte	0x2b
	.zero		1


	//   ....[193]....
        /*0d04*/ 	.word	0x000071f0
        /*0d08*/ 	.word	0x000000b5
        /*0d0c*/ 	.word	0x000002d0
        /*0d10*/ 	.short	0x010a
        /*0d12*/ 	.byte	0xff
	.zero		1


	//   ....[194]....
        /*0d14*/ 	.word	0x00007380
        /*0d18*/ 	.word	0x000000ff
        /*0d1c*/ 	.word	0x00000290
        /*0d20*/ 	.short	0x010a
        /*0d22*/ 	.byte	0x2b
	.zero		1


	//   ....[195]....
        /*0d24*/ 	.word	0x00007480
        /*0d28*/ 	.word	0x000000ff
        /*0d2c*/ 	.word	0x00000000
        /*0d30*/ 	.short	0x0101
        /*0d32*/ 	.byte	0x04
	.zero		1


	//   ....[196]....
        /*0d34*/ 	.word	0x000074e0
        /*0d38*/ 	.word	0x000000b5
        /*0d3c*/ 	.word	0x000002d0
        /*0d40*/ 	.short	0x010a
        /*0d42*/ 	.byte	0xff
	.zero		1


	//   ....[197]....
        /*0d44*/ 	.word	0x00007780
        /*0d48*/ 	.word	0x000000b5
        /*0d4c*/ 	.word	0x00000000
        /*0d50*/ 	.short	0x0101
        /*0d52*/ 	.byte	0xff
	.zero		1


	//   ....[198]....
        /*0d54*/ 	.word	0x00008940
        /*0d58*/ 	.word	0x00000003
        /*0d5c*/ 	.word	0x00000320
        /*0d60*/ 	.short	0x010a
        /*0d62*/ 	.byte	0xff
	.zero		1


	//   ....[199]....
        /*0d64*/ 	.word	0x000089a0
        /*0d68*/ 	.word	0x00000002
        /*0d6c*/ 	.word	0x00000148
        /*0d70*/ 	.short	0x010a
        /*0d72*/ 	.byte	0xff
	.zero		1


	//   ....[200]....
        /*0d74*/ 	.word	0x00008a00
        /*0d78*/ 	.word	0x00000002
        /*0d7c*/ 	.word	0x00000148
        /*0d80*/ 	.short	0x010a
        /*0d82*/ 	.byte	0xff
	.zero		1


	//   ....[201]....
        /*0d84*/ 	.word	0x00008a50
        /*0d88*/ 	.word	0x00000002
        /*0d8c*/ 	.word	0x000002b0
        /*0d90*/ 	.short	0x010a
        /*0d92*/ 	.byte	0xff
	.zero		1


	//   ....[202]....
        /*0d94*/ 	.word	0x00008ab0
        /*0d98*/ 	.word	0x00000000
        /*0d9c*/ 	.word	0x00000000
        /*0da0*/ 	.short	0x010a
        /*0da2*/ 	.byte	0xff
	.zero		1


	//   ....[203]....
        /*0da4*/ 	.word	0x00008b10
        /*0da8*/ 	.word	0x00000000
        /*0dac*/ 	.word	0x00000000
        /*0db0*/ 	.short	0x010a
        /*0db2*/ 	.byte	0xff
	.zero		1


	//   ....[204]....
        /*0db4*/ 	.word	0x00008b70
        /*0db8*/ 	.word	0x00000000
        /*0dbc*/ 	.word	0x00000000
        /*0dc0*/ 	.short	0x010a
        /*0dc2*/ 	.byte	0xff
	.zero		1


	//   ....[205]....
        /*0dc4*/ 	.word	0x00008bd0
        /*0dc8*/ 	.word	0x00000000
        /*0dcc*/ 	.word	0x00000000
        /*0dd0*/ 	.short	0x010a
        /*0dd2*/ 	.byte	0xff
	.zero		1


	//   ....[206]....
        /*0dd4*/ 	.word	0x00008c30
        /*0dd8*/ 	.word	0x00000000
        /*0ddc*/ 	.word	0x00000000
        /*0de0*/ 	.short	0x010a
        /*0de2*/ 	.byte	0xff
	.zero		1


	//   ....[207]....
        /*0de4*/ 	.word	0x00008c90
        /*0de8*/ 	.word	0x00000000
        /*0dec*/ 	.word	0x00000000
        /*0df0*/ 	.short	0x010a
        /*0df2*/ 	.byte	0xff
	.zero		1


	//   ....[208]....
        /*0df4*/ 	.word	0x00008cf0
        /*0df8*/ 	.word	0x00000000
        /*0dfc*/ 	.word	0x00000000
        /*0e00*/ 	.short	0x010a
        /*0e02*/ 	.byte	0xff
	.zero		1


	//   ....[209]....
        /*0e04*/ 	.word	0x00008d50
        /*0e08*/ 	.word	0x00000000
        /*0e0c*/ 	.word	0x00000000
        /*0e10*/ 	.short	0x010a
        /*0e12*/ 	.byte	0xff
	.zero		1


	//   ....[210]....
        /*0e14*/ 	.word	0x00008db0
        /*0e18*/ 	.word	0x00000000
        /*0e1c*/ 	.word	0x00000000
        /*0e20*/ 	.short	0x010a
        /*0e22*/ 	.byte	0xff
	.zero		1


	//   ....[211]....
        /*0e24*/ 	.word	0x00008e10
        /*0e28*/ 	.word	0x00000000
        /*0e2c*/ 	.word	0x00000000
        /*0e30*/ 	.short	0x010a
        /*0e32*/ 	.byte	0xff
	.zero		1


	//   ....[212]....
        /*0e34*/ 	.word	0x00008e70
        /*0e38*/ 	.word	0x00000000
        /*0e3c*/ 	.word	0x00000000
        /*0e40*/ 	.short	0x010a
        /*0e42*/ 	.byte	0xff
	.zero		1


	//   ....[213]....
        /*0e44*/ 	.word	0x00008ed0
        /*0e48*/ 	.word	0x00000000
        /*0e4c*/ 	.word	0x00000000
        /*0e50*/ 	.short	0x010a
        /*0e52*/ 	.byte	0xff
	.zero		1


	//   ....[214]....
        /*0e54*/ 	.word	0x00008f30
        /*0e58*/ 	.word	0x00000000
        /*0e5c*/ 	.word	0x00000000
        /*0e60*/ 	.short	0x010a
        /*0e62*/ 	.byte	0xff
	.zero		1


	//   ....[215]....
        /*0e64*/ 	.word	0x00008f90
        /*0e68*/ 	.word	0x00000000
        /*0e6c*/ 	.word	0x00000000
        /*0e70*/ 	.short	0x010a
        /*0e72*/ 	.byte	0xff
	.zero		1


	//   ....[216]....
        /*0e74*/ 	.word	0x00008ff0
        /*0e78*/ 	.word	0x00000000
        /*0e7c*/ 	.word	0x00000000
        /*0e80*/ 	.short	0x010a
        /*0e82*/ 	.byte	0xff
	.zero		1


	//   ....[217]....
        /*0e84*/ 	.word	0x00009050
        /*0e88*/ 	.word	0x00000000
        /*0e8c*/ 	.word	0x00000000
        /*0e90*/ 	.short	0x010a
        /*0e92*/ 	.byte	0xff
	.zero		1


	//   ....[218]....
        /*0e94*/ 	.word	0x000090b0
        /*0e98*/ 	.word	0x00000000
        /*0e9c*/ 	.word	0x00000000
        /*0ea0*/ 	.short	0x010a
        /*0ea2*/ 	.byte	0xff
	.zero		1


	//   ....[219]....
        /*0ea4*/ 	.word	0x00009110
        /*0ea8*/ 	.word	0x00000000
        /*0eac*/ 	.word	0x00000000
        /*0eb0*/ 	.short	0x010a
        /*0eb2*/ 	.byte	0xff
	.zero		1


	//   ....[220]....
        /*0eb4*/ 	.word	0x00009170
        /*0eb8*/ 	.word	0x00000000
        /*0ebc*/ 	.word	0x00000000
        /*0ec0*/ 	.short	0x010a
        /*0ec2*/ 	.byte	0xff
	.zero		1


	//   ....[221]....
        /*0ec4*/ 	.word	0x000091d0
        /*0ec8*/ 	.word	0x00000000
        /*0ecc*/ 	.word	0x00000000
        /*0ed0*/ 	.short	0x010a
        /*0ed2*/ 	.byte	0xff
	.zero		1


	//   ....[222]....
        /*0ed4*/ 	.word	0x00009230
        /*0ed8*/ 	.word	0x00000000
        /*0edc*/ 	.word	0x00000000
        /*0ee0*/ 	.short	0x010a
        /*0ee2*/ 	.byte	0xff
	.zero		1


	//   ....[223]....
        /*0ee4*/ 	.word	0x00009290
        /*0ee8*/ 	.word	0x00000000
        /*0eec*/ 	.word	0x00000000
        /*0ef0*/ 	.short	0x010a
        /*0ef2*/ 	.byte	0xff
	.zero		1


	//   ....[224]....
        /*0ef4*/ 	.word	0x000092f0
        /*0ef8*/ 	.word	0x00000000
        /*0efc*/ 	.word	0x00000000
        /*0f00*/ 	.short	0x010a
        /*0f02*/ 	.byte	0xff
	.zero		1


	//   ....[225]....
        /*0f04*/ 	.word	0x00009350
        /*0f08*/ 	.word	0x00000000
        /*0f0c*/ 	.word	0x00000000
        /*0f10*/ 	.short	0x010a
        /*0f12*/ 	.byte	0xff
	.zero		1


	//   ....[226]....
        /*0f14*/ 	.word	0x000093b0
        /*0f18*/ 	.word	0x00000000
        /*0f1c*/ 	.word	0x00000000
        /*0f20*/ 	.short	0x010a
        /*0f22*/ 	.byte	0xff
	.zero		1


	//   ....[227]....
        /*0f24*/ 	.word	0x00009410
        /*0f28*/ 	.word	0x00000000
        /*0f2c*/ 	.word	0x00000000
        /*0f30*/ 	.short	0x010a
        /*0f32*/ 	.byte	0xff
	.zero		1


	//   ....[228]....
        /*0f34*/ 	.word	0x00009470
        /*0f38*/ 	.word	0x00000000
        /*0f3c*/ 	.word	0x00000000
        /*0f40*/ 	.short	0x010a
        /*0f42*/ 	.byte	0xff
	.zero		1


	//   ....[229]....
        /*0f44*/ 	.word	0x000094d0
        /*0f48*/ 	.word	0x00000000
        /*0f4c*/ 	.word	0x00000000
        /*0f50*/ 	.short	0x010a
        /*0f52*/ 	.byte	0xff
	.zero		1


	//   ....[230]....
        /*0f54*/ 	.word	0x00009530
        /*0f58*/ 	.word	0x00000000
        /*0f5c*/ 	.word	0x00000000
        /*0f60*/ 	.short	0x010a
        /*0f62*/ 	.byte	0xff
	.zero		1


	//   ....[231]....
        /*0f64*/ 	.word	0x00009590
        /*0f68*/ 	.word	0x00000000
        /*0f6c*/ 	.word	0x00000000
        /*0f70*/ 	.short	0x010a
        /*0f72*/ 	.byte	0xff
	.zero		1


	//   ....[232]....
        /*0f74*/ 	.word	0x000095f0
        /*0f78*/ 	.word	0x00000000
        /*0f7c*/ 	.word	0x00000000
        /*0f80*/ 	.short	0x010a
        /*0f82*/ 	.byte	0xff
	.zero		1


	//   ....[233]....
        /*0f84*/ 	.word	0x00009650
        /*0f88*/ 	.word	0x00000000
        /*0f8c*/ 	.word	0x00000000
        /*0f90*/ 	.short	0x010a
        /*0f92*/ 	.byte	0xff
	.zero		1


	//   ....[234]....
        /*0f94*/ 	.word	0x000096b0
        /*0f98*/ 	.word	0x00000000
        /*0f9c*/ 	.word	0x00000000
        /*0fa0*/ 	.short	0x010a
        /*0fa2*/ 	.byte	0xff
	.zero		1


	//   ....[235]....
        /*0fa4*/ 	.word	0x00009710
        /*0fa8*/ 	.word	0x00000000
        /*0fac*/ 	.word	0x00000000
        /*0fb0*/ 	.short	0x010a
        /*0fb2*/ 	.byte	0xff
	.zero		1


	//   ....[236]....
        /*0fb4*/ 	.word	0x00009770
        /*0fb8*/ 	.word	0x00000000
        /*0fbc*/ 	.word	0x00000000
        /*0fc0*/ 	.short	0x010a
        /*0fc2*/ 	.byte	0xff
	.zero		1


	//   ....[237]....
        /*0fc4*/ 	.word	0x000097d0
        /*0fc8*/ 	.word	0x00000000
        /*0fcc*/ 	.word	0x00000000
        /*0fd0*/ 	.short	0x010a
        /*0fd2*/ 	.byte	0xff
	.zero		1


	//   ....[238]....
        /*0fd4*/ 	.word	0x00009830
        /*0fd8*/ 	.word	0x00000000
        /*0fdc*/ 	.word	0x00000000
        /*0fe0*/ 	.short	0x010a
        /*0fe2*/ 	.byte	0xff
	.zero		1


	//   ....[239]....
        /*0fe4*/ 	.word	0x00009890
        /*0fe8*/ 	.word	0x00000000
        /*0fec*/ 	.word	0x00000000
        /*0ff0*/ 	.short	0x010a
        /*0ff2*/ 	.byte	0xff
	.zero		1


	//   ....[240]....
        /*0ff4*/ 	.word	0x000098f0
        /*0ff8*/ 	.word	0x00000000
        /*0ffc*/ 	.word	0x00000000
        /*1000*/ 	.short	0x010a
        /*1002*/ 	.byte	0xff
	.zero		1


	//   ....[241]....
        /*1004*/ 	.word	0x00009950
        /*1008*/ 	.word	0x00000000
        /*100c*/ 	.word	0x00000000
        /*1010*/ 	.short	0x010a
        /*1012*/ 	.byte	0xff
	.zero		1


	//   ....[242]....
        /*1014*/ 	.word	0x000099a0
        /*1018*/ 	.word	0x00000000
        /*101c*/ 	.word	0x00000310
        /*1020*/ 	.short	0x010a
        /*1022*/ 	.byte	0xff
	.zero		1


	//   ....[243]....
        /*1024*/ 	.word	0x00009a00
        /*1028*/ 	.word	0x00000000
        /*102c*/ 	.word	0x000002c0
        /*1030*/ 	.short	0x010a
        /*1032*/ 	.byte	0xff
	.zero		1


	//   ....[244]....
        /*1034*/ 	.word	0x00009a50
        /*1038*/ 	.word	0x00000000
        /*103c*/ 	.word	0x000002b0
        /*1040*/ 	.short	0x010a
        /*1042*/ 	.byte	0xff
	.zero		1


	//   ....[245]....
        /*1044*/ 	.word	0x00009ab0
        /*1048*/ 	.word	0x00000000
        /*104c*/ 	.word	0x000002c0
        /*1050*/ 	.short	0x010a
        /*1052*/ 	.byte	0xff
	.zero		1


	//   ....[246]....
        /*1054*/ 	.word	0x00009b10
        /*1058*/ 	.word	0x00000004
        /*105c*/ 	.word	0x00000008
        /*1060*/ 	.short	0x010a
        /*1062*/ 	.byte	0xff
	.zero		1


	//   ....[247]....
        /*1064*/ 	.word	0x00009bf0
        /*1068*/ 	.word	0x00000002
        /*106c*/ 	.word	0x00000008
        /*1070*/ 	.short	0x010a
        /*1072*/ 	.byte	0xff
	.zero		1


	//   ....[248]....
        /*1074*/ 	.word	0x00009c40
        /*1078*/ 	.word	0x00000000
        /*107c*/ 	.word	0x000002b0
        /*1080*/ 	.short	0x010a
        /*1082*/ 	.byte	0xff
	.zero		1


	//   ....[249]....
        /*1084*/ 	.word	0x00009ca0
        /*1088*/ 	.word	0x00000000
        /*108c*/ 	.word	0x000002f0
        /*1090*/ 	.short	0x010a
        /*1092*/ 	.byte	0xff
	.zero		1


	//   ....[250]....
        /*1094*/ 	.word	0x00009d00
        /*1098*/ 	.word	0x00000000
        /*109c*/ 	.word	0x00000000
        /*10a0*/ 	.short	0x010a
        /*10a2*/ 	.byte	0xff
	.zero		1


	//   ....[251]....
        /*10a4*/ 	.word	0x00009d60
        /*10a8*/ 	.word	0x00000000
        /*10ac*/ 	.word	0x00000000
        /*10b0*/ 	.short	0x010a
        /*10b2*/ 	.byte	0xff
	.zero		1


	//   ....[252]....
        /*10b4*/ 	.word	0x00009dc0
        /*10b8*/ 	.word	0x00000000
        /*10bc*/ 	.word	0x00000000
        /*10c0*/ 	.short	0x010a
        /*10c2*/ 	.byte	0xff
	.zero		1


	//   ....[253]....
        /*10c4*/ 	.word	0x00009e20
        /*10c8*/ 	.word	0x00000000
        /*10cc*/ 	.word	0x00000000
        /*10d0*/ 	.short	0x010a
        /*10d2*/ 	.byte	0xff
	.zero		1


	//   ....[254]....
        /*10d4*/ 	.word	0x00009e80
        /*10d8*/ 	.word	0x00000000
        /*10dc*/ 	.word	0x00000330
        /*10e0*/ 	.short	0x010a
        /*10e2*/ 	.byte	0xff
	.zero		1


	//   ....[255]....
        /*10e4*/ 	.word	0x00009ed0
        /*10e8*/ 	.word	0x00000000
        /*10ec*/ 	.word	0x000002b0
        /*10f0*/ 	.short	0x010a
        /*10f2*/ 	.byte	0xff
	.zero		1


	//   ....[0]....
        /*10f4*/ 	.word	0x00009f30
        /*10f8*/ 	.word	0x00000000
        /*10fc*/ 	.word	0x000002a8
        /*1100*/ 	.short	0x010a
        /*1102*/ 	.byte	0xff
	.zero		1


	//   ....[1]....
        /*1104*/ 	.word	0x00009f90
        /*1108*/ 	.word	0x00000003
        /*110c*/ 	.word	0x00000298
        /*1110*/ 	.short	0x010a
        /*1112*/ 	.byte	0xff
	.zero		1


	//   ....[2]....
        /*1114*/ 	.word	0x00009fe0
        /*1118*/ 	.word	0x00000000
        /*111c*/ 	.word	0x000002b0
        /*1120*/ 	.short	0x010a
        /*1122*/ 	.byte	0xff
	.zero		1


	//   ....[3]....
        /*1124*/ 	.word	0x0000a040
        /*1128*/ 	.word	0x00000000
        /*112c*/ 	.word	0x00000290
        /*1130*/ 	.short	0x010a
        /*1132*/ 	.byte	0xff
	.zero		1


	//   ....[4]....
        /*1134*/ 	.word	0x0000a090
        /*1138*/ 	.word	0x000000b5
        /*113c*/ 	.word	0x000002d0
        /*1140*/ 	.short	0x010a
        /*1142*/ 	.byte	0xff
	.zero		1


	//----- nvinfo : EIATTR_NUM_MBARRIERS
	.align		4
.L_47:
        /*1144*/ 	.byte	0x03, 0x38
        /*1146*/ 	.short	0x0067


	//----- nvinfo : EIATTR_EXIT_INSTR_OFFSETS
	.align		4
        /*1148*/ 	.byte	0x04, 0x1c
        /*114a*/ 	.short	(.L_49 - .L_48)


	//   ....[0]....
.L_48:
        /*114c*/ 	.word	0x00004170


	//   ....[1]....
        /*1150*/ 	.word	0x00004670


	//   ....[2]....
        /*1154*/ 	.word	0x000046d0


	//   ....[3]....
        /*1158*/ 	.word	0x00005900


	//   ....[4]....
        /*115c*/ 	.word	0x00006430


	//   ....[5]....
        /*1160*/ 	.word	0x00006470


	//   ....[6]....
        /*1164*/ 	.word	0x00008930


	//----- nvinfo : EIATTR_MAX_THREADS
	.align		4
.L_49:
        /*1168*/ 	.byte	0x04, 0x05
        /*116a*/ 	.short	(.L_51 - .L_50)
.L_50:
        /*116c*/ 	.word	0x00000100
        /*1170*/ 	.word	0x00000001
        /*1174*/ 	.word	0x00000001


	//----- nvinfo : EIATTR_CRS_STACK_SIZE
	.align		4
.L_51:
        /*1178*/ 	.byte	0x04, 0x1e
        /*117a*/ 	.short	(.L_53 - .L_52)
.L_52:
        /*117c*/ 	.word	0x00000000


	//----- nvinfo : EIATTR_CBANK_PARAM_SIZE
	.align		4
.L_53:
        /*1180*/ 	.byte	0x03, 0x19
        /*1182*/ 	.short	0x0800


	//----- nvinfo : EIATTR_PARAM_CBANK
	.align		4
        /*1184*/ 	.byte	0x04, 0x0a
        /*1186*/ 	.short	(.L_55 - .L_54)
	.align		4
.L_54:
        /*1188*/ 	.word	index@(.nv.constant0._ZN7cutlass13device_kernelINS_4gemm6kernel13GemmUniversalIN4cute5tupleIJiiiiEEENS1_10collective13CollectiveMmaINS1_35MainloopSm100TmaUmmaWarpSpecializedILi41ELi2ELi4ENS5_IJNS4_1CILi2EEENSA_ILi1EEESC_EEEEENS5_IJNSA_ILi256EEENSA_ILi64EEENSA_ILi32EEEEEENS_12float_e4m3_tENS5_IJlSC_lEEESJ_SK_NS4_8TiledMMAINS4_8MMA_AtomIJNS4_10MMA_TraitsINS4_25SM100_MMA_F8F6F4_2x1SM_SSEJSJ_SJ_fSF_SG_NS4_17integral_constantINS4_4UMMA5MajorELSR_0EEESS_NSP_INSQ_7ScaleInELST_0EEESU_EEEEEENS4_6LayoutINS5_IJSC_SC_SC_EEENS5_IJNSA_ILi0EEESZ_SZ_EEEEENS5_IJNS4_10UnderscoreES12_S12_EEEEENS4_18SM100_TMA_2SM_LOADENS4_14ComposedLayoutINS4_7SwizzleILi1ELi4ELi3EEENS4_18smem_ptr_flag_bitsILi8EEENSX_INS5_IJNSA_ILi8EEESH_EEENS5_IJSH_SC_EEEEEEEvNS4_8identityES15_S1F_vS1G_EENS_8epilogue10collective18CollectiveEpilogueINS1I_23Sm100TmaWarpSpecializedILi1ELi1ELi64ELb0ELb0EEEJNS5_IJNSA_ILi128EEESG_SH_EEENS5_IJNSX_IS1N_SC_EENSX_ISG_SC_EEEEESJ_SK_SJ_SK_NS1I_6fusion15FusionCallbacksIS1M_NS1S_17LinearCombinationISJ_fSJ_fLNS_15FloatRoundStyleE2EEES1O_S1R_JEEENS4_5SM1004TMEM4LOAD26SM100_TMEM_LOAD_32dp32b64xENS4_13SM90_TMA_LOADENS16_INS17_ILi2ELi4ELi3EEES1A_NSX_INS5_IJS1B_SG_EEENS5_IJSG_SC_EEEEEEENS4_39AutoVectorizingCopyWithAssumedAlignmentILi128EEENS4_14SM90_TMA_STOREES27_S29_S29_EEEvvEEEEvNT_6ParamsE)
        /*118c*/ 	.short	0x0380
        /*118e*/ 	.short	0x0800


	//----- nvinfo : EIATTR_SW_WAR
	.align		4
.L_55:
        /*1190*/ 	.byte	0x04, 0x36
        /*1192*/ 	.short	(.L_57 - .L_56)
.L_56:
        /*1194*/ 	.word	0x00000008
.L_57:


//--------------------- .nv.callgraph             --------------------------
	.section	.nv.callgraph,"",@"SHT_CUDA_CALLGRAPH"
	.align	4
	.sectionentsize	8
	.align		4
        /*0000*/ 	.word	0x00000000
	.align		4
        /*0004*/ 	.word	0xffffffff
	.align		4
        /*0008*/ 	.word	index@(_ZN7cutlass13device_kernelINS_4gemm6kernel13GemmUniversalIN4cute5tupleIJiiiiEEENS1_10collective13CollectiveMmaINS1_35MainloopSm100TmaUmmaWarpSpecializedILi41ELi2ELi4ENS5_IJNS4_1CILi2EEENSA_ILi1EEESC_EEEEENS5_IJNSA_ILi256EEENSA_ILi64EEENSA_ILi32EEEEEENS_12float_e4m3_tENS5_IJlSC_lEEESJ_SK_NS4_8TiledMMAINS4_8MMA_AtomIJNS4_10MMA_TraitsINS4_25SM100_MMA_F8F6F4_2x1SM_SSEJSJ_SJ_fSF_SG_NS4_17integral_constantINS4_4UMMA5MajorELSR_0EEESS_NSP_INSQ_7ScaleInELST_0EEESU_EEEEEENS4_6LayoutINS5_IJSC_SC_SC_EEENS5_IJNSA_ILi0EEESZ_SZ_EEEEENS5_IJNS4_10UnderscoreES12_S12_EEEEENS4_18SM100_TMA_2SM_LOADENS4_14ComposedLayoutINS4_7SwizzleILi1ELi4ELi3EEENS4_18smem_ptr_flag_bitsILi8EEENSX_INS5_IJNSA_ILi8EEESH_EEENS5_IJSH_SC_EEEEEEEvNS4_8identityES15_S1F_vS1G_EENS_8epilogue10collective18CollectiveEpilogueINS1I_23Sm100TmaWarpSpecializedILi1ELi1ELi64ELb0ELb0EEEJNS5_IJNSA_ILi128EEESG_SH_EEENS5_IJNSX_IS1N_SC_EENSX_ISG_SC_EEEEESJ_SK_SJ_SK_NS1I_6fusion15FusionCallbacksIS1M_NS1S_17LinearCombinationISJ_fSJ_fLNS_15FloatRoundStyleE2EEES1O_S1R_JEEENS4_5SM1004TMEM4LOAD26SM100_TMEM_LOAD_32dp32b64xENS4_13SM90_TMA_LOADENS16_INS17_ILi2ELi4ELi3EEES1A_NSX_INS5_IJS1B_SG_EEENS5_IJSG_SC_EEEEEEENS4_39AutoVectorizingCopyWithAssumedAlignmentILi128EEENS4_14SM90_TMA_STOREES27_S29_S29_EEEvvEEEEvNT_6ParamsE)
	.align		4
        /*000c*/ 	.word	index@(__assertfail)
	.align		4
        /*0010*/ 	.word	0x00000000
	.align		4
        /*0014*/ 	.word	0xfffffffe
	.align		4
        /*0018*/ 	.word	0x00000000
	.align		4
        /*001c*/ 	.word	0xfffffffd
	.align		4
        /*0020*/ 	.word	0x00000000
	.align		4
        /*0024*/ 	.word	0xfffffffc


//--------------------- .nv.constant4             --------------------------
	.section	.nv.constant4,"a",@progbits
	.align	8
	.align		8
.nv.constant4:
        /*0000*/ 	.dword	__assertfail
	.align		8
        /*0008*/ 	.dword	__unnamed_1
	.align		8
        /*0010*/ 	.dword	__unnamed_2
	.align		8
        /*0018*/ 	.dword	_ZN39_INTERNAL_e7388944_4_k_cu_bb6b645a_77914cuda3std3__45__cpo5beginE
	.align		8
        /*0020*/ 	.dword	_ZN39_INTERNAL_e7388944_4_k_cu_bb6b645a_77914cuda3std3__45__cpo3endE
	.align		8
        /*0028*/ 	.dword	_ZN39_INTERNAL_e7388944_4_k_cu_bb6b645a_77914cuda3std3__45__cpo6cbeginE
	.align		8
        /*0030*/ 	.dword	_ZN39_INTERNAL_e7388944_4_k_cu_bb6b645a_77914cuda3std3__45__cpo4cendE
	.align		8
        /*0038*/ 	.dword	_ZN39_INTERNAL_e7388944_4_k_cu_bb6b645a_77914cuda3std3__441_GLOBAL__N__e7388944_4_k_cu_bb6b645a_77916ignoreE
	.align		8
        /*0040*/ 	.dword	_ZN39_INTERNAL_e7388944_4_k_cu_bb6b645a_77914cuda3std3__419piecewise_constructE
	.align		8
        /*0048*/ 	.dword	_ZN39_INTERNAL_e7388944_4_k_cu_bb6b645a_77914cuda3std3__48in_placeE
	.align		8
        /*0050*/ 	.dword	_ZN39_INTERNAL_e7388944_4_k_cu_bb6b645a_77914cuda3std6ranges3__45__cpo4swapE
	.align		8
        /*0058*/ 	.dword	_ZN39_INTERNAL_e7388944_4_k_cu_bb6b645a_77914cuda3std6ranges3__45__cpo9iter_moveE
	.align		8
        /*0060*/ 	.dword	_ZN39_INTERNAL_e7388944_4_k_cu_bb6b645a_77914cute7productE
	.align		8
        /*0068*/ 	.dword	_ZN39_INTERNAL_e7388944_4_k_cu_bb6b645a_77914cute1_E
	.align		8
        /*0070*/ 	.dword	$str$25
	.align		8
        /*0078*/ 	.dword	$str$26
	.align		8
        /*0080*/ 	.dword	$str$27
	.align		8
        /*0088*/ 	.dword	$str$28


//--------------------- .text._ZN7cutlass13device_kernelINS_4gemm6kernel13GemmUniversalIN4cute5tupleIJiiiiEEENS1_10collective13CollectiveMmaINS1_35MainloopSm100TmaUmmaWarpSpecializedILi41ELi2ELi4ENS5_IJNS4_1CILi2EEENSA_ILi1EEESC_EEEEENS5_IJNSA_ILi256EEENSA_ILi64EEENSA_ILi32EEEEEENS_12float_e4m3_tENS5_IJlSC_lEEESJ_SK_NS4_8TiledMMAINS4_8MMA_AtomIJNS4_10MMA_TraitsINS4_25SM100_MMA_F8F6F4_2x1SM_SSEJSJ_SJ_fSF_SG_NS4_17integral_constantINS4_4UMMA5MajorELSR_0EEESS_NSP_INSQ_7ScaleInELST_0EEESU_EEEEEENS4_6LayoutINS5_IJSC_SC_SC_EEENS5_IJNSA_ILi0EEESZ_SZ_EEEEENS5_IJNS4_10UnderscoreES12_S12_EEEEENS4_18SM100_TMA_2SM_LOADENS4_14ComposedLayoutINS4_7SwizzleILi1ELi4ELi3EEENS4_18smem_ptr_flag_bitsILi8EEENSX_INS5_IJNSA_ILi8EEESH_EEENS5_IJSH_SC_EEEEEEEvNS4_8identityES15_S1F_vS1G_EENS_8epilogue10collective18CollectiveEpilogueINS1I_23Sm100TmaWarpSpecializedILi1ELi1ELi64ELb0ELb0EEEJNS5_IJNSA_ILi128EEESG_SH_EEENS5_IJNSX_IS1N_SC_EENSX_ISG_SC_EEEEESJ_SK_SJ_SK_NS1I_6fusion15FusionCallbacksIS1M_NS1S_17LinearCombinationISJ_fSJ_fLNS_15FloatRoundStyleE2EEES1O_S1R_JEEENS4_5SM1004TMEM4LOAD26SM100_TMEM_LOAD_32dp32b64xENS4_13SM90_TMA_LOADENS16_INS17_ILi2ELi4ELi3EEES1A_NSX_INS5_IJS1B_SG_EEENS5_IJSG_SC_EEEEEEENS4_39AutoVectorizingCopyWithAssumedAlignmentILi128EEENS4_14SM90_TMA_STOREES27_S29_S29_EEEvvEEEEvNT_6ParamsE --------------------------
	.section	.text._ZN7cutlass13device_kernelINS_4gemm6kernel13GemmUniversalIN4cute5tupleIJiiiiEEENS1_10collective13CollectiveMmaINS1_35MainloopSm100TmaUmmaWarpSpecializedILi41ELi2ELi4ENS5_IJNS4_1CILi2EEENSA_ILi1EEESC_EEEEENS5_IJNSA_ILi256EEENSA_ILi64EEENSA_ILi32EEEEEENS_12float_e4m3_tENS5_IJlSC_lEEESJ_SK_NS4_8TiledMMAINS4_8MMA_AtomIJNS4_10MMA_TraitsINS4_25SM100_MMA_F8F6F4_2x1SM_SSEJSJ_SJ_fSF_SG_NS4_17integral_constantINS4_4UMMA5MajorELSR_0EEESS_NSP_INSQ_7ScaleInELST_0EEESU_EEEEEENS4_6LayoutINS5_IJSC_SC_SC_EEENS5_IJNSA_ILi0EEESZ_SZ_EEEEENS5_IJNS4_10UnderscoreES12_S12_EEEEENS4_18SM100_TMA_2SM_LOADENS4_14ComposedLayoutINS4_7SwizzleILi1ELi4ELi3EEENS4_18smem_ptr_flag_bitsILi8EEENSX_INS5_IJNSA_ILi8EEESH_EEENS5_IJSH_SC_EEEEEEEvNS4_8identityES15_S1F_vS1G_EENS_8epilogue10collective18CollectiveEpilogueINS1I_23Sm100TmaWarpSpecializedILi1ELi1ELi64ELb0ELb0EEEJNS5_IJNSA_ILi128EEESG_SH_EEENS5_IJNSX_IS1N_SC_EENSX_ISG_SC_EEEEESJ_SK_SJ_SK_NS1I_6fusion15FusionCallbacksIS1M_NS1S_17LinearCombinationISJ_fSJ_fLNS_15FloatRoundStyleE2EEES1O_S1R_JEEENS4_5SM1004TMEM4LOAD26SM100_TMEM_LOAD_32dp32b64xENS4_13SM90_TMA_LOADENS16_INS17_ILi2ELi4ELi3EEES1A_NSX_INS5_IJS1B_SG_EEENS5_IJSG_SC_EEEEEEENS4_39AutoVectorizingCopyWithAssumedAlignmentILi128EEENS4_14SM90_TMA_STOREES27_S29_S29_EEEvvEEEEvNT_6ParamsE,"ax",@progbits
	.align	128
.text._ZN7cutlass13device_kernelINS_4gemm6kernel13GemmUniversalIN4cute5tupleIJiiiiEEENS1_10collective13CollectiveMmaINS1_35MainloopSm100TmaUmmaWarpSpecializedILi41ELi2ELi4ENS5_IJNS4_1CILi2EEENSA_ILi1EEESC_EEEEENS5_IJNSA_ILi256EEENSA_ILi64EEENSA_ILi32EEEEEENS_12float_e4m3_tENS5_IJlSC_lEEESJ_SK_NS4_8TiledMMAINS4_8MMA_AtomIJNS4_10MMA_TraitsINS4_25SM100_MMA_F8F6F4_2x1SM_SSEJSJ_SJ_fSF_SG_NS4_17integral_constantINS4_4UMMA5MajorELSR_0EEESS_NSP_INSQ_7ScaleInELST_0EEESU_EEEEEENS4_6LayoutINS5_IJSC_SC_SC_EEENS5_IJNSA_ILi0EEESZ_SZ_EEEEENS5_IJNS4_10UnderscoreES12_S12_EEEEENS4_18SM100_TMA_2SM_LOADENS4_14ComposedLayoutINS4_7SwizzleILi1ELi4ELi3EEENS4_18smem_ptr_flag_bitsILi8EEENSX_INS5_IJNSA_ILi8EEESH_EEENS5_IJSH_SC_EEEEEEEvNS4_8identityES15_S1F_vS1G_EENS_8epilogue10collective18CollectiveEpilogueINS1I_23Sm100TmaWarpSpecializedILi1ELi1ELi64ELb0ELb0EEEJNS5_IJNSA_ILi128EEESG_SH_EEENS5_IJNSX_IS1N_SC_EENSX_ISG_SC_EEEEESJ_SK_SJ_SK_NS1I_6fusion15FusionCallbacksIS1M_NS1S_17LinearCombinationISJ_fSJ_fLNS_15FloatRoundStyleE2EEES1O_S1R_JEEENS4_5SM1004TMEM4LOAD26SM100_TMEM_LOAD_32dp32b64xENS4_13SM90_TMA_LOADENS16_INS17_ILi2ELi4ELi3EEES1A_NSX_INS5_IJS1B_SG_EEENS5_IJSG_SC_EEEEEEENS4_39AutoVectorizingCopyWithAssumedAlignmentILi128EEENS4_14SM90_TMA_STOREES27_S29_S29_EEEvvEEEEvNT_6ParamsE:
        .type           _ZN7cutlass13device_kernelINS_4gemm6kernel13GemmUniversalIN4cute5tupleIJiiiiEEENS1_10collective13CollectiveMmaINS1_35MainloopSm100TmaUmmaWarpSpecializedILi41ELi2ELi4ENS5_IJNS4_1CILi2EEENSA_ILi1EEESC_EEEEENS5_IJNSA_ILi256EEENSA_ILi64EEENSA_ILi32EEEEEENS_12float_e4m3_tENS5_IJlSC_lEEESJ_SK_NS4_8TiledMMAINS4_8MMA_AtomIJNS4_10MMA_TraitsINS4_25SM100_MMA_F8F6F4_2x1SM_SSEJSJ_SJ_fSF_SG_NS4_17integral_constantINS4_4UMMA5MajorELSR_0EEESS_NSP_INSQ_7ScaleInELST_0EEESU_EEEEEENS4_6LayoutINS5_IJSC_SC_SC_EEENS5_IJNSA_ILi0EEESZ_SZ_EEEEENS5_IJNS4_10UnderscoreES12_S12_EEEEENS4_18SM100_TMA_2SM_LOADENS4_14ComposedLayoutINS4_7SwizzleILi1ELi4ELi3EEENS4_18smem_ptr_flag_bitsILi8EEENSX_INS5_IJNSA_ILi8EEESH_EEENS5_IJSH_SC_EEEEEEEvNS4_8identityES15_S1F_vS1G_EENS_8epilogue10collective18CollectiveEpilogueINS1I_23Sm100TmaWarpSpecializedILi1ELi1ELi64ELb0ELb0EEEJNS5_IJNSA_ILi128EEESG_SH_EEENS5_IJNSX_IS1N_SC_EENSX_ISG_SC_EEEEESJ_SK_SJ_SK_NS1I_6fusion15FusionCallbacksIS1M_NS1S_17LinearCombinationISJ_fSJ_fLNS_15FloatRoundStyleE2EEES1O_S1R_JEEENS4_5SM1004TMEM4LOAD26SM100_TMEM_LOAD_32dp32b64xENS4_13SM90_TMA_LOADENS16_INS17_ILi2ELi4ELi3EEES1A_NSX_INS5_IJS1B_SG_EEENS5_IJSG_SC_EEEEEEENS4_39AutoVectorizingCopyWithAssumedAlignmentILi128EEENS4_14SM90_TMA_STOREES27_S29_S29_EEEvvEEEEvNT_6ParamsE,@function
        .size           _ZN7cutlass13device_kernelINS_4gemm6kernel13GemmUniversalIN4cute5tupleIJiiiiEEENS1_10collective13CollectiveMmaINS1_35MainloopSm100TmaUmmaWarpSpecializedILi41ELi2ELi4ENS5_IJNS4_1CILi2EEENSA_ILi1EEESC_EEEEENS5_IJNSA_ILi256EEENSA_ILi64EEENSA_ILi32EEEEEENS_12float_e4m3_tENS5_IJlSC_lEEESJ_SK_NS4_8TiledMMAINS4_8MMA_AtomIJNS4_10MMA_TraitsINS4_25SM100_MMA_F8F6F4_2x1SM_SSEJSJ_SJ_fSF_SG_NS4_17integral_constantINS4_4UMMA5MajorELSR_0EEESS_NSP_INSQ_7ScaleInELST_0EEESU_EEEEEENS4_6LayoutINS5_IJSC_SC_SC_EEENS5_IJNSA_ILi0EEESZ_SZ_EEEEENS5_IJNS4_10UnderscoreES12_S12_EEEEENS4_18SM100_TMA_2SM_LOADENS4_14ComposedLayoutINS4_7SwizzleILi1ELi4ELi3EEENS4_18smem_ptr_flag_bitsILi8EEENSX_INS5_IJNSA_ILi8EEESH_EEENS5_IJSH_SC_EEEEEEEvNS4_8identityES15_S1F_vS1G_EENS_8epilogue10collective18CollectiveEpilogueINS1I_23Sm100TmaWarpSpecializedILi1ELi1ELi64ELb0ELb0EEEJNS5_IJNSA_ILi128EEESG_SH_EEENS5_IJNSX_IS1N_SC_EENSX_ISG_SC_EEEEESJ_SK_SJ_SK_NS1I_6fusion15FusionCallbacksIS1M_NS1S_17LinearCombinationISJ_fSJ_fLNS_15FloatRoundStyleE2EEES1O_S1R_JEEENS4_5SM1004TMEM4LOAD26SM100_TMEM_LOAD_32dp32b64xENS4_13SM90_TMA_LOADENS16_INS17_ILi2ELi4ELi3EEES1A_NSX_INS5_IJS1B_SG_EEENS5_IJSG_SC_EEEEEEENS4_39AutoVectorizingCopyWithAssumedAlignmentILi128EEENS4_14SM90_TMA_STOREES27_S29_S29_EEEvvEEEEvNT_6ParamsE,(.L_x_261 - _ZN7cutlass13device_kernelINS_4gemm6kernel13GemmUniversalIN4cute5tupleIJiiiiEEENS1_10collective13CollectiveMmaINS1_35MainloopSm100TmaUmmaWarpSpecializedILi41ELi2ELi4ENS5_IJNS4_1CILi2EEENSA_ILi1EEESC_EEEEENS5_IJNSA_ILi256EEENSA_ILi64EEENSA_ILi32EEEEEENS_12float_e4m3_tENS5_IJlSC_lEEESJ_SK_NS4_8TiledMMAINS4_8MMA_AtomIJNS4_10MMA_TraitsINS4_25SM100_MMA_F8F6F4_2x1SM_SSEJSJ_SJ_fSF_SG_NS4_17integral_constantINS4_4UMMA5MajorELSR_0EEESS_NSP_INSQ_7ScaleInELST_0EEESU_EEEEEENS4_6LayoutINS5_IJSC_SC_SC_EEENS5_IJNSA_ILi0EEESZ_SZ_EEEEENS5_IJNS4_10UnderscoreES12_S12_EEEEENS4_18SM100_TMA_2SM_LOADENS4_14ComposedLayoutINS4_7SwizzleILi1ELi4ELi3EEENS4_18smem_ptr_flag_bitsILi8EEENSX_INS5_IJNSA_ILi8EEESH_EEENS5_IJSH_SC_EEEEEEEvNS4_8identityES15_S1F_vS1G_EENS_8epilogue10collective18CollectiveEpilogueINS1I_23Sm100TmaWarpSpecializedILi1ELi1ELi64ELb0ELb0EEEJNS5_IJNSA_ILi128EEESG_SH_EEENS5_IJNSX_IS1N_SC_EENSX_ISG_SC_EEEEESJ_SK_SJ_SK_NS1I_6fusion15FusionCallbacksIS1M_NS1S_17LinearCombinationISJ_fSJ_fLNS_15FloatRoundStyleE2EEES1O_S1R_JEEENS4_5SM1004TMEM4LOAD26SM100_TMEM_LOAD_32dp32b64xENS4_13SM90_TMA_LOADENS16_INS17_ILi2ELi4ELi3EEES1A_NSX_INS5_IJS1B_SG_EEENS5_IJSG_SC_EEEEEEENS4_39AutoVectorizingCopyWithAssumedAlignmentILi128EEENS4_14SM90_TMA_STOREES27_S29_S29_EEEvvEEEEvNT_6ParamsE)
        .other          _ZN7cutlass13device_kernelINS_4gemm6kernel13GemmUniversalIN4cute5tupleIJiiiiEEENS1_10collective13CollectiveMmaINS1_35MainloopSm100TmaUmmaWarpSpecializedILi41ELi2ELi4ENS5_IJNS4_1CILi2EEENSA_ILi1EEESC_EEEEENS5_IJNSA_ILi256EEENSA_ILi64EEENSA_ILi32EEEEEENS_12float_e4m3_tENS5_IJlSC_lEEESJ_SK_NS4_8TiledMMAINS4_8MMA_AtomIJNS4_10MMA_TraitsINS4_25SM100_MMA_F8F6F4_2x1SM_SSEJSJ_SJ_fSF_SG_NS4_17integral_constantINS4_4UMMA5MajorELSR_0EEESS_NSP_INSQ_7ScaleInELST_0EEESU_EEEEEENS4_6LayoutINS5_IJSC_SC_SC_EEENS5_IJNSA_ILi0EEESZ_SZ_EEEEENS5_IJNS4_10UnderscoreES12_S12_EEEEENS4_18SM100_TMA_2SM_LOADENS4_14ComposedLayoutINS4_7SwizzleILi1ELi4ELi3EEENS4_18smem_ptr_flag_bitsILi8EEENSX_INS5_IJNSA_ILi8EEESH_EEENS5_IJSH_SC_EEEEEEEvNS4_8identityES15_S1F_vS1G_EENS_8epilogue10collective18CollectiveEpilogueINS1I_23Sm100TmaWarpSpecializedILi1ELi1ELi64ELb0ELb0EEEJNS5_IJNSA_ILi128EEESG_SH_EEENS5_IJNSX_IS1N_SC_EENSX_ISG_SC_EEEEESJ_SK_SJ_SK_NS1I_6fusion15FusionCallbacksIS1M_NS1S_17LinearCombinationISJ_fSJ_fLNS_15FloatRoundStyleE2EEES1O_S1R_JEEENS4_5SM1004TMEM4LOAD26SM100_TMEM_LOAD_32dp32b64xENS4_13SM90_TMA_LOADENS16_INS17_ILi2ELi4ELi3EEES1A_NSX_INS5_IJS1B_SG_EEENS5_IJSG_SC_EEEEEEENS4_39AutoVectorizingCopyWithAssumedAlignmentILi128EEENS4_14SM90_TMA_STOREES27_S29_S29_EEEvvEEEEvNT_6ParamsE,@"STO_CUDA_ENTRY STV_DEFAULT"
_ZN7cutlass13device_kernelINS_4gemm6kernel13GemmUniversalIN4cute5tupleIJiiiiEEENS1_10collective13CollectiveMmaINS1_35MainloopSm100TmaUmmaWarpSpecializedILi41ELi2ELi4ENS5_IJNS4_1CILi2EEENSA_ILi1EEESC_EEEEENS5_IJNSA_ILi256EEENSA_ILi64EEENSA_ILi32EEEEEENS_12float_e4m3_tENS5_IJlSC_lEEESJ_SK_NS4_8TiledMMAINS4_8MMA_AtomIJNS4_10MMA_TraitsINS4_25SM100_MMA_F8F6F4_2x1SM_SSEJSJ_SJ_fSF_SG_NS4_17integral_constantINS4_4UMMA5MajorELSR_0EEESS_NSP_INSQ_7ScaleInELST_0EEESU_EEEEEENS4_6LayoutINS5_IJSC_SC_SC_EEENS5_IJNSA_ILi0EEESZ_SZ_EEEEENS5_IJNS4_10UnderscoreES12_S12_EEEEENS4_18SM100_TMA_2SM_LOADENS4_14ComposedLayoutINS4_7SwizzleILi1ELi4ELi3EEENS4_18smem_ptr_flag_bitsILi8EEENSX_INS5_IJNSA_ILi8EEESH_EEENS5_IJSH_SC_EEEEEEEvNS4_8identityES15_S1F_vS1G_EENS_8epilogue10collective18CollectiveEpilogueINS1I_23Sm100TmaWarpSpecializedILi1ELi1ELi64ELb0ELb0EEEJNS5_IJNSA_ILi128EEESG_SH_EEENS5_IJNSX_IS1N_SC_EENSX_ISG_SC_EEEEESJ_SK_SJ_SK_NS1I_6fusion15FusionCallbacksIS1M_NS1S_17LinearCombinationISJ_fSJ_fLNS_15FloatRoundStyleE2EEES1O_S1R_JEEENS4_5SM1004TMEM4LOAD26SM100_TMEM_LOAD_32dp32b64xENS4_13SM90_TMA_LOADENS16_INS17_ILi2ELi4ELi3EEES1A_NSX_INS5_IJS1B_SG_EEENS5_IJSG_SC_EEEEEEENS4_39AutoVectorizingCopyWithAssumedAlignmentILi128EEENS4_14SM90_TMA_STOREES27_S29_S29_EEEvvEEEEvNT_6ParamsE:
[----:B------:R-:W1:Y:S01]  /*0000*/  LDC R1, c[0x0][0x37c] ;  /* 0x0000df00ff017b82 */ /* 0x000e620000000800 */
[----:B------:R-:W2:Y:S01]  /*0010*/  S2R R166, SR_TID.X ;  /* 0x0000000000a67919 */ /* 0x000ea20000002100 */
[----:B------:R-:W3:Y:S06]  /*0020*/  LDCU.64 UR6, c[0x0][0x890] ;  /* 0x00011200ff0677ac */ /* 0x000eec0008000a00 */
[----:B------:R-:W4:Y:S01]  /*0030*/  S2UR UR37, SR_CgaCtaId ;  /* 0x00000000002579c3 */ /* 0x000f220000008800 */
[----:B------:R-:W-:Y:S02]  /*0040*/  PRMT R165, RZ, 0x7610, R165 ;  /* 0x00007610ffa57816 */ /* 0x000fe400000000a5 */
[----:B------:R-:W-:Y:S01]  /*0050*/  ELECT P1, URZ, PT ;  /* 0x0000000000ff782f */ /* 0x000fe20003820000 */
[----:B------:R-:W1:Y:S01]  /*0060*/  LDCU.64 UR40, c[0x0][0x358] ;  /* 0x00006b00ff2877ac */ /* 0x000e620008000a00 */
[----:B---3--:R-:W-:-:S04]  /*0070*/  UISETP.NE.U32.AND UP0, UPT, UR6, URZ, UPT ;  /* 0x000000ff0600728c */ /* 0x008fc8000bf05070 */
[----:B------:R-:W-:Y:S02]  /*0080*/  UISETP.NE.AND.EX UP0, UPT, UR7, URZ, UPT, UP0 ;  /* 0x000000ff0700728c */ /* 0x000fe4000bf05300 */
[----:B----4-:R-:W-:Y:S02]  /*0090*/  ULOP3.LUT UR5, UR37, 0x1, URZ, 0xc0, !UPT ;  /* 0x0000000125057892 */ /* 0x010fe4000f8ec0ff */
[----:B------:R-:W-:Y:S01]  /*00a0*/  ULOP3.LUT UR4, UR37, 0x1, URZ, 0x3c, !UPT ;  /* 0x0000000125047892 */ /* 0x000fe2000f8e3cff */
[----:B--2---:R-:W-:-:S05]  /*00b0*/  SHF.R.U32.HI R169, RZ, 0x5, R166 ;  /* 0x00000005ffa97819 */ /* 0x004fca00000116a6 */
[----:B------:R-:W2:Y:S02]  /*00c0*/  SHFL.IDX PT, R0, R169, RZ, 0x1f ;  /* 0x00001fffa9007589 */ /* 0x000ea400000e0000 */
[----:B--2---:R-:W-:Y:S01]  /*00d0*/  R2UR UR10, R0 ;  /* 0x00000000000a72ca */ /* 0x004fe200000e0000 */
[----:B-1----:R-:W-:-:S14]  /*00e0*/  BRA.U UP0, `(.L_x_0) ;  /* 0x00000001002c7547 */ /* 0x002fdc000b800000 */
[----:B------:R-:W1:Y:S02]  /*00f0*/  LDCU.64 UR8, c[0x0][0x888] ;  /* 0x00011100ff0877ac */ /* 0x000e640008000a00 */
[----:B-1----:R-:W-:-:S04]  /*0100*/  UISETP.NE.U32.AND UP0, UPT, UR8, URZ, UPT ;  /* 0x000000ff0800728c */ /* 0x002fc8000bf05070 */
[----:B------:R-:W-:-:S09]  /*0110*/  UISETP.NE.AND.EX UP0, UPT, UR9, URZ, UPT, UP0 ;  /* 0x000000ff0900728c */ /* 0x000fd2000bf05300 */
[----:B------:R-:W-:Y:S05]  /*0120*/  BRA.U !UP0, `(.L_x_1) ;  /* 0x0000000108107547 */ /* 0x000fea000b800000 */
[----:B------:R-:W1:Y:S02]  /*0130*/  LDC.64 R2, c[0x0][0x888] ;  /* 0x00022200ff027b82 */ /* 0x000e640000000a00 */
[----:B-1----:R1:W5:Y:S01]  /*0140*/  LDG.E R81, desc[UR40][R2.64] ;  /* 0x0000002802517981 */ /* 0x002362000c1e1900 */
[----:B------:R-:W-:Y:S01]  /*0150*/  HFMA2 R165, -RZ, RZ, 0, 5.9604644775390625e-08 ;  /* 0x00000001ffa57431 */ /* 0x000fe200000001ff */
[----:B------:R-:W-:Y:S05]  /*0160*/  BRA `(.L_x_0) ;  /* 0x00000000000c7947 */ /* 0x000fea0003800000 */
.L_x_1:
[----:B------:R-:W1:Y:S01]  /*0170*/  LDCU UR8, c[0x0][0x880] ;  /* 0x00011000ff0877ac */ /* 0x000e620008000800 */
[----:B------:R-:W-:Y:S01]  /*0180*/  HFMA2 R165, -RZ, RZ, 0, 5.9604644775390625e-08 ;  /* 0x00000001ffa57431 */ /* 0x000fe200000001ff */
[----:B-1----:R-:W-:-:S07]  /*0190*/  MOV R81, UR8 ;  /* 0x0000000800517c02 */ /* 0x002fce0008000f00 */
.L_x_0:
[----:B------:R-:W2:Y:S02]  /*01a0*/  LDCU.64 UR8, c[0x0][0x8b0] ;  /* 0x00011600ff0877ac */ /* 0x000ea40008000a00 */
[----:B--2---:R-:W-:-:S04]  /*01b0*/  UISETP.NE.U32.AND UP0, UPT, UR8, URZ, UPT ;  /* 0x000000ff0800728c */ /* 0x004fc8000bf05070 */
[----:B------:R-:W-:-:S09]  /*01c0*/  UISETP.NE.AND.EX UP0, UPT, UR9, URZ, UPT, UP0 ;  /* 0x000000ff0900728c */ /* 0x000fd2000bf05300 */
[----:B------:R-:W-:Y:S05]  /*01d0*/  BRA.U UP0, `(.L_x_2) ;  /* 0x0000000100247547 */ /* 0x000fea000b800000 */
[----:B------:R-:W2:Y:S02]  /*01e0*/  LDCU.64 UR8, c[0x0][0x8a8] ;  /* 0x00011500ff0877ac */ /* 0x000ea40008000a00 */
[----:B--2---:R-:W-:-:S04]  /*01f0*/  UISETP.NE.U32.AND UP0, UPT, UR8, URZ, UPT ;  /* 0x000000ff0800728c */ /* 0x004fc8000bf05070 */
[----:B------:R-:W-:-:S09]  /*0200*/  UISETP.NE.AND.EX UP0, UPT, UR9, URZ, UPT, UP0 ;  /* 0x000000ff0900728c */ /* 0x000fd2000bf05300 */
[----:B------:R-:W-:Y:S05]  /*0210*/  BRA.U !UP0, `(.L_x_3) ;  /* 0x00000001080c7547 */ /* 0x000fea000b800000 */
[----:B------:R-:W2:Y:S02]  /*0220*/  LDC.64 R78, c[0x0][0x8a8] ;  /* 0x00022a00ff4e7b82 */ /* 0x000ea40000000a00 */
[----:B--2---:R2:W5:Y:S01]  /*0230*/  LDG.E R78, desc[UR40][R78.64] ;  /* 0x000000284e4e7981 */ /* 0x004562000c1e1900 */
[----:B------:R-:W-:Y:S05]  /*0240*/  BRA `(.L_x_2) ;  /* 0x0000000000087947 */ /* 0x000fea0003800000 */
.L_x_3:
[----:B------:R-:W2:Y:S02]  /*0250*/  LDCU UR8, c[0x0][0x8a0] ;  /* 0x00011400ff0877ac */ /* 0x000ea40008000800 */
[----:B--2---:R-:W-:Y:S02]  /*0260*/  MOV R78, UR8 ;  /* 0x00000008004e7c02 */ /* 0x004fe40008000f00 */
.L_x_2:
[----:B------:R-:W-:Y:S01]  /*0270*/  IMAD.U32 R0, RZ, RZ, UR10 ;  /* 0x0000000aff007e24 */ /* 0x000fe2000f8e00ff */
[----:B------:R-:W-:Y:S04]  /*0280*/  BSSY.RECONVERGENT B0, `(.L_x_4) ;  /* 0x000000c000007945 */ /* 0x000fe80003800200 */
[C---:B------:R-:W-:Y:S02]  /*0290*/  ISETP.NE.OR P2, PT, R0.reuse, 0x1, !P1 ;  /* 0x000000010000780c */ /* 0x040fe40004f45670 */
[----:B------:R-:W-:-:S11]  /*02a0*/  ISETP.NE.OR P0, PT, R0, 0x3, !P1 ;  /* 0x000000030000780c */ /* 0x000fd60004f05670 */
[----:B------:R-:W-:Y:S05]  /*02b0*/  @P2 BRA `(.L_x_5) ;  /* 0x0000000000202947 */ /* 0x000fea0003800000 */
[----:B------:R-:W3:Y:S02]  /*02c0*/  LDCU.64 UR8, c[0x0][0x348] ;  /* 0x00006900ff0877ac */ /* 0x000ee40008000a00 */
[----:B---3--:R-:W-:Y:S02]  /*02d0*/  UIADD3 UR12, UP1, UPT, UR8, 0x80, URZ ;  /* 0x00000080080c7890 */ /* 0x008fe4000ff3e0ff */
[----:B------:R-:W-:Y:S02]  /*02e0*/  UIADD3 UR8, UP0, UPT, UR8, 0x180, URZ ;  /* 0x0000018008087890 */ /* 0x000fe4000ff1e0ff */
[----:B------:R-:W-:Y:S02]  /*02f0*/  UIADD3.X UR13, UPT, UPT, URZ, UR9, URZ, UP1, !UPT ;  /* 0x00000009ff0d7290 */ /* 0x000fe40008ffe4ff */
[----:B------:R-:W-:-:S07]  /*0300*/  UIADD3.X UR9, UPT, UPT, URZ, UR9, URZ, UP0, !UPT ;  /* 0x00000009ff097290 */ /* 0x000fce00087fe4ff */
[----:B------:R3:W-:Y:S02]  /*0310*/  UTMACCTL.PF [UR12] ;  /* 0x000000000c0079b9 */ /* 0x0007e40008040000 */
[----:B------:R3:W-:Y:S02]  /*0320*/  UTMACCTL.PF [UR8] ;  /* 0x00000000080079b9 */ /* 0x0007e40008040000 */
[----:B---3--:R-:W-:Y:S01]  /*0330*/  NOP ;  /* 0x0000000000007918 */ /* 0x008fe20000000000 */
.L_x_5:
[----:B------:R-:W-:Y:S05]  /*0340*/  BSYNC.RECONVERGENT B0 ;  /* 0x0000000000007941 */ /* 0x000fea0003800200 */
.L_x_4:
[----:B------:R-:W-:Y:S04]  /*0350*/  BSSY.RECONVERGENT B0, `(.L_x_6) ;  /* 0x000000a000007945 */ /* 0x000fe80003800200 */
        /* <DEDUP_REMOVED lines=9> */
.L_x_7:
[----:B------:R-:W-:Y:S05]  /*03f0*/  BSYNC.RECONVERGENT B0 ;  /* 0x0000000000007941 */ /* 0x000fea0003800200 */
.L_x_6:
[----:B------:R-:W3:Y:S01]  /*0400*/  LDCU.64 UR8, c[0x0][0x888] ;  /* 0x00011100ff0877ac */ /* 0x000ee20008000a00 */
[----:B------:R-:W-:Y:S02]  /*0410*/  UISETP.EQ.U32.AND UP1, UPT, UR6, URZ, UPT ;  /* 0x000000ff0600728c */ /* 0x000fe4000bf22070 */
[----:B------:R-:W-:Y:S02]  /*0420*/  UPLOP3.LUT UP5, UPT, UPT, UPT, UPT, 0x80, 0x8 ;  /* 0x000000000008789c */ /* 0x000fe40003faf070 */
[----:B---3--:R-:W-:-:S04]  /*0430*/  UISETP.NE.U32.AND UP0, UPT, UR8, URZ, UPT ;  /* 0x000000ff0800728c */ /* 0x008fc8000bf05070 */
[----:B------:R-:W-:-:S04]  /*0440*/  UISETP.NE.AND.EX UP0, UPT, UR9, URZ, UPT, UP0 ;  /* 0x000000ff0900728c */ /* 0x000fc8000bf05300 */
[----:B------:R-:W-:-:S04]  /*0450*/  UISETP.EQ.OR.EX UP2, UPT, UR7, URZ, !UP0, UP1 ;  /* 0x000000ff0700728c */ /* 0x000fc8000c742710 */
[----:B------:R-:W-:-:S05]  /*0460*/  UP2UR UR44, UPR, URZ, 0x4 ;  /* 0x00000004ff2c7883 */ /* 0x000fca0008000000 */
[----:B------:R-:W-:Y:S07]  /*0470*/  BRA.U !UP2, `(.L_x_8) ;  /* 0x000000010a207547 */ /* 0x000fee000b800000 */
[----:B------:R-:W-:Y:S01]  /*0480*/  UISETP.NE.U32.AND UP2, UPT, UR6, URZ, UPT ;  /* 0x000000ff0600728c */ /* 0x000fe2000bf45070 */
[----:B-----5:R-:W-:Y:S01]  /*0490*/  FSETP.NEU.AND P0, PT, R81, RZ, PT ;  /* 0x000000ff5100720b */ /* 0x020fe20003f0d000 */
[----:B------:R-:W-:Y:S02]  /*04a0*/  USEL UR6, URZ, 0xffffffff, UP0 ;  /* 0xffffffffff067887 */ /* 0x000fe40008000000 */
[----:B------:R-:W-:-:S10]  /*04b0*/  UISETP.NE.AND.EX UP2, UPT, UR7, URZ, UPT, UP2 ;  /* 0x000000ff0700728c */ /* 0x000fd4000bf45320 */
[----:B------:R-:W-:Y:S01]  /*04c0*/  VOTEU.ANY UP1, P0 ;  /* 0x0000000000ff7886 */ /* 0x000fe20000020100 */
[----:B------:R-:W-:-:S04]  /*04d0*/  @!UP2 USEL UR6, URZ, 0xffffffff, UP1 ;  /* 0xffffffffff06a887 */ /* 0x000fc80008800000 */
[----:B------:R-:W-:-:S04]  /*04e0*/  ULOP3.LUT UR6, UR6, 0x1, URZ, 0xc0, !UPT ;  /* 0x0000000106067892 */ /* 0x000fc8000f8ec0ff */
[----:B------:R-:W-:-:S11]  /*04f0*/  UISETP.NE.U32.AND UP5, UPT, UR6, 0x1, UPT ;  /* 0x000000010600788c */ /* 0x000fd6000bfa5070 */
.L_x_8:
[----:B------:R-:W3:Y:S01]  /*0500*/  SHFL.IDX PT, R0, R169, RZ, 0x1f ;  /* 0x00001fffa9007589 */ /* 0x000ee200000e0000 */
[----:B------:R-:W-:-:S04]  /*0510*/  UISETP.NE.AND UP1, UPT, UR10, 0x2, UPT ;  /* 0x000000020a00788c */ /* 0x000fc8000bf25270 */
[----:B------:R-:W-:Y:S02]  /*0520*/  UISETP.EQ.AND UP2, UPT, UR5, URZ, !UP1 ;  /* 0x000000ff0500728c */ /* 0x000fe4000cf42270 */
[----:B------:R-:W-:-:S04]  /*0530*/  USEL UR7, URZ, 0x1, UP1 ;  /* 0x00000001ff077887 */ /* 0x000fc80008800000 */
[----:B------:R-:W-:Y:S02]  /*0540*/  PLOP3.LUT P5, PT, P1, PT, UP2, 0x80, 0x8 ;  /* 0x000000000008781c */ /* 0x000fe40000faf028 */
[----:B---3--:R-:W-:-:S13]  /*0550*/  ISETP.NE.AND P0, PT, R0, RZ, PT ;  /* 0x000000ff0000720c */ /* 0x008fda0003f05270 */
[----:B------:R-:W-:Y:S05]  /*0560*/  @P0 BRA `(.L_x_9) ;  /* 0x0000000400780947 */ /* 0x000fea0003800000 */
[----:B------:R-:W-:Y:S01]  /*0570*/  ELECT P0, URZ, PT ;  /* 0x0000000000ff782f */ /* 0x000fe20003800000 */
[----:B------:R-:W-:-:S12]  /*0580*/  BSSY.RECONVERGENT B0, `(.L_x_9) ;  /* 0x000005c000007945 */ /* 0x000fd80003800200 */
[----:B------:R-:W-:Y:S05]  /*0590*/  @!P0 BRA `(.L_x_10) ;  /* 0x0000000400688947 */ /* 0x000fea0003800000 */
[----:B------:R-:W-:Y:S01]  /*05a0*/  UMOV UR8, 0x400 ;  /* 0x0000040000087882 */ /* 0x000fe20000000000 */
[----:B------:R-:W-:Y:S01]  /*05b0*/  UMOV UR6, 0x1 ;  /* 0x0000000100067882 */ /* 0x000fe20000000000 */
[----:B------:R-:W-:Y:S02]  /*05c0*/  ULEA UR8, UR37, UR8, 0x18 ;  /* 0x0000000825087291 */ /* 0x000fe4000f8ec0ff */
[----:B------:R-:W-:-:S04]  /*05d0*/  UIADD3 UR12, UPT, UPT, -UR6, 0x100000, URZ ;  /* 0x00100000060c7890 */ /* 0x000fc8000fffe1ff */
[----:B------:R-:W-:Y:S02]  /*05e0*/  USHF.L.U32 UR13, UR12, 0xb, URZ ;  /* 0x0000000b0c0d7899 */ /* 0x000fe400080006ff */
[----:B------:R-:W-:Y:S01]  /*05f0*/  USHF.L.U32 UR12, UR12, 0x1, URZ ;  /* 0x000000010c0c7899 */ /* 0x000fe200080006ff */
[----:B------:R-:W3:Y:S11]  /*0600*/  FENCE.VIEW.ASYNC.S ;  /* 0x00000000000073c6 */ /* 0x000ef60000000000 */
[----:B---3--:R3:W4:Y:S01]  /*0610*/  SYNCS.EXCH.64 URZ, [UR8], UR12 ;  /* 0x0000000c08ff75b2 */ /* 0x0087220008000100 */
[----:B------:R3:W1:Y:S01]  /*0620*/  SYNCS.EXCH.64 URZ, [UR8+0x148], UR12 ;  /* 0x0001480c08ff75b2 */ /* 0x0006620008000100 */
        /* <DEDUP_REMOVED lines=79> */
[----:B------:R3:W1:Y:S02]  /*0b20*/  SYNCS.EXCH.64 URZ, [UR8+0x288], UR12 ;  /* 0x0002880c08ff75b2 */ /* 0x0006640008000100 */
[----:B---34-:R-:W-:Y:S01]  /*0b30*/  NOP ;  /* 0x0000000000007918 */ /* 0x018fe20000000000 */
.L_x_10:
[----:B------:R-:W-:Y:S05]  /*0b40*/  BSYNC.RECONVERGENT B0 ;  /* 0x0000000000007941 */ /* 0x000fea0003800200 */
.L_x_9:
[----:B------:R-:W3:Y:S01]  /*0b50*/  SHFL.IDX PT, R0, R169, RZ, 0x1f ;  /* 0x00001fffa9007589 */ /* 0x000ee200000e0000 */
[----:B------:R-:W-:Y:S01]  /*0b60*/  NOP ;  /* 0x0000000000007918 */ /* 0x000fe20000000000 */
[----:B---3--:R-:W-:-:S13]  /*0b70*/  ISETP.NE.AND P0, PT, R0, 0x1, PT ;  /* 0x000000010000780c */ /* 0x008fda0003f05270 */
[----:B------:R-:W-:Y:S05]  /*0b80*/  @P0 BRA `(.L_x_11) ;  /* 0x00000000003c0947 */ /* 0x000fea0003800000 */
[----:B------:R-:W-:Y:S01]  /*0b90*/  UMOV UR9, 0x400 ;  /* 0x0000040000097882 */ /* 0x000fe20000000000 */
[----:B------:R-:W-:Y:S01]  /*0ba0*/  UMOV UR8, 0x20 ;  /* 0x0000002000087882 */ /* 0x000fe20000000000 */
[----:B------:R-:W-:Y:S01]  /*0bb0*/  UMOV UR6, 0x80 ;  /* 0x0000008000067882 */ /* 0x000fe20000000000 */
[----:B------:R-:W-:Y:S02]  /*0bc0*/  ULEA UR9, UR37, UR9, 0x18 ;  /* 0x0000000925097291 */ /* 0x000fe4000f8ec0ff */
[----:B------:R-:W-:-:S04]  /*0bd0*/  UIADD3 UR12, UPT, UPT, -UR8, 0x100000, URZ ;  /* 0x00100000080c7890 */ /* 0x000fc8000fffe1ff */
[----:B------:R-:W-:Y:S02]  /*0be0*/  USHF.L.U32 UR13, UR12, 0xb, URZ ;  /* 0x0000000b0c0d7899 */ /* 0x000fe400080006ff */
[----:B------:R-:W-:Y:S02]  /*0bf0*/  USHF.L.U32 UR12, UR12, 0x1, URZ ;  /* 0x000000010c0c7899 */ /* 0x000fe400080006ff */
[----:B------:R-:W-:-:S04]  /*0c00*/  UIADD3 UR14, UPT, UPT, -UR6, 0x100000, URZ ;  /* 0x00100000060e7890 */ /* 0x000fc8000fffe1ff */
[----:B------:R-:W-:Y:S02]  /*0c10*/  USHF.L.U32 UR15, UR14, 0xb, URZ ;  /* 0x0000000b0e0f7899 */ /* 0x000fe400080006ff */
[----:B------:R-:W-:Y:S01]  /*0c20*/  USHF.L.U32 UR14, UR14, 0x1, URZ ;  /* 0x000000010e0e7899 */ /* 0x000fe200080006ff */
[----:B------:R-:W-:Y:S01]  /*0c30*/  ELECT P0, URZ, PT ;  /* 0x0000000000ff782f */ /* 0x000fe20003800000 */
[----:B------:R-:W3:Y:S02]  /*0c40*/  FENCE.VIEW.ASYNC.S ;  /* 0x00000000000073c6 */ /* 0x000ee40000000000 */
[----:B---3--:R3:W4:Y:S08]  /*0c50*/  SYNCS.EXCH.64 URZ, [UR9+0x290], UR12 ;  /* 0x0002900c09ff75b2 */ /* 0x0087300008000100 */
[----:B------:R3:W1:Y:S01]  /*0c60*/  SYNCS.EXCH.64 URZ, [UR9+0x298], UR14 ;  /* 0x0002980e09ff75b2 */ /* 0x0006620008000100 */
[----:B------:R-:W-:Y:S01]  /*0c70*/  NOP ;  /* 0x0000000000007918 */ /* 0x000fe20000000000 */
.L_x_11:
[----:B------:R-:W2:Y:S01]  /*0c80*/  SHFL.IDX PT, R0, R169, RZ, 0x1f ;  /* 0x00001fffa9007589 */ /* 0x000ea200000e0000 */
[----:B------:R-:W-:Y:S01]  /*0c90*/  NOP ;  /* 0x0000000000007918 */ /* 0x000fe20000000000 */
[----:B--2---:R-:W-:-:S13]  /*0ca0*/  ISETP.NE.AND P0, PT, R0, 0x3, PT ;  /* 0x000000030000780c */ /* 0x004fda0003f05270 */
[----:B------:R-:W-:Y:S05]  /*0cb0*/  @P0 BRA `(.L_x_12) ;  /* 0x00000000002c0947 */ /* 0x000fea0003800000 */
[----:B------:R-:W-:Y:S01]  /*0cc0*/  UMOV UR8, 0x400 ;  /* 0x0000040000087882 */ /* 0x000fe20000000000 */
[----:B------:R-:W-:Y:S01]  /*0cd0*/  UMOV UR6, 0x20 ;  /* 0x0000002000067882 */ /* 0x000fe20000000000 */
[----:B------:R-:W-:Y:S02]  /*0ce0*/  ULEA UR8, UR37, UR8, 0x18 ;  /* 0x0000000825087291 */ /* 0x000fe4000f8ec0ff */
[----:B---3--:R-:W-:-:S04]  /*0cf0*/  UIADD3 UR12, UPT, UPT, -UR6, 0x100000, URZ ;  /* 0x00100000060c7890 */ /* 0x008fc8000fffe1ff */
[----:B------:R-:W-:Y:S02]  /*0d00*/  USHF.L.U32 UR13, UR12, 0xb, URZ ;  /* 0x0000000b0c0d7899 */ /* 0x000fe400080006ff */
[----:B------:R-:W-:Y:S01]  /*0d10*/  USHF.L.U32 UR12, UR12, 0x1, URZ ;  /* 0x000000010c0c7899 */ /* 0x000fe200080006ff */
[----:B------:R-:W-:Y:S01]  /*0d20*/  ELECT P0, URZ, PT ;  /* 0x0000000000ff782f */ /* 0x000fe20003800000 */
[----:B------:R-:W2:Y:S10]  /*0d30*/  FENCE.VIEW.ASYNC.S ;  /* 0x00000000000073c6 */ /* 0x000eb40000000000 */
[----:B--2---:R2:W3:Y:S01]  /*0d40*/  SYNCS.EXCH.64 URZ, [UR8+0x2a0], UR12 ;  /* 0x0002a00c08ff75b2 */ /* 0x0044e20008000100 */
[----:B------:R2:W1:Y:S01]  /*0d50*/  SYNCS.EXCH.64 URZ, [UR8+0x2a8], UR12 ;  /* 0x0002a80c08ff75b2 */ /* 0x0004620008000100 */
[----:B------:R-:W-:Y:S01]  /*0d60*/  NOP ;  /* 0x0000000000007918 */ /* 0x000fe20000000000 */
.L_x_12:
[----:B------:R-:W4:Y:S01]  /*0d70*/  SHFL.IDX PT, R0, R169, RZ, 0x1f ;  /* 0x00001fffa9007589 */ /* 0x000f2200000e0000 */
[----:B------:R-:W-:Y:S01]  /*0d80*/  NOP ;  /* 0x0000000000007918 */ /* 0x000fe20000000000 */
[----:B----4-:R-:W-:-:S13]  /*0d90*/  ISETP.NE.AND P0, PT, R0, 0x4, PT ;  /* 0x000000040000780c */ /* 0x010fda0003f05270 */
[----:B------:R-:W-:Y:S05]  /*0da0*/  @P0 BRA `(.L_x_13) ;  /* 0x0000000000480947 */ /* 0x000fea0003800000 */
[----:B---3--:R-:W-:Y:S01]  /*0db0*/  UMOV UR9, 0x1e0 ;  /* 0x000001e000097882 */ /* 0x008fe20000000000 */
[----:B--2---:R-:W-:Y:S01]  /*0dc0*/  UMOV UR8, 0x400 ;  /* 0x0000040000087882 */ /* 0x004fe20000000000 */
[----:B------:R-:W-:Y:S01]  /*0dd0*/  USEL UR9, UR9, 0x1a0, UP5 ;  /* 0x000001a009097887 */ /* 0x000fe2000a800000 */
        /* <DEDUP_REMOVED lines=9> */
[----:B------:R-:W2:Y:S02]  /*0e70*/  FENCE.VIEW.ASYNC.S ;  /* 0x00000000000073c6 */ /* 0x000ea40000000000 */
[----:B--2---:R4:W2:Y:S08]  /*0e80*/  SYNCS.EXCH.64 URZ, [UR8+0x2b0], UR12 ;  /* 0x0002b00c08ff75b2 */ /* 0x0048b00008000100 */
[----:B------:R4:W3:Y:S01]  /*0e90*/  SYNCS.EXCH.64 URZ, [UR8+0x2c0], UR14 ;  /* 0x0002c00e08ff75b2 */ /* 0x0008e20008000100 */
[----:B------:R4:W1:Y:S01]  /*0ea0*/  SYNCS.EXCH.64 URZ, [UR8+0x2b8], UR12 ;  /* 0x0002b80c08ff75b2 */ /* 0x0008620008000100 */
[----:B------:R4:W1:Y:S02]  /*0eb0*/  SYNCS.EXCH.64 URZ, [UR8+0x2c8], UR14 ;  /* 0x0002c80e08ff75b2 */ /* 0x0008640008000100 */
[----:B----4-:R-:W-:Y:S01]  /*0ec0*/  NOP ;  /* 0x0000000000007918 */ /* 0x010fe20000000000 */
.L_x_13:
[----:B------:R-:W4:Y:S01]  /*0ed0*/  SHFL.IDX PT, R0, R169, RZ, 0x1f ;  /* 0x00001fffa9007589 */ /* 0x000f2200000e0000 */
[----:B------:R-:W-:Y:S01]  /*0ee0*/  NOP ;  /* 0x0000000000007918 */ /* 0x000fe20000000000 */
[----:B----4-:R-:W-:-:S13]  /*0ef0*/  ISETP.NE.AND P0, PT, R0, 0x5, PT ;  /* 0x000000050000780c */ /* 0x010fda0003f05270 */
[----:B------:R-:W-:Y:S05]  /*0f00*/  @P0 BRA `(.L_x_14) ;  /* 0x0000000000540947 */ /* 0x000fea0003800000 */
[----:B---3--:R-:W-:Y:S01]  /*0f10*/  UMOV UR9, 0x400 ;  /* 0x0000040000097882 */ /* 0x008fe20000000000 */
[----:B--2---:R-:W-:Y:S01]  /*0f20*/  UMOV UR8, 0x1 ;  /* 0x0000000100087882 */ /* 0x004fe20000000000 */
        /* <DEDUP_REMOVED lines=13> */
[----:B------:R4:W1:Y:S01]  /*1000*/  SYNCS.EXCH.64 URZ, [UR9+0x2f8], UR14 ;  /* 0x0002f80e09ff75b2 */ /* 0x0008620008000100 */
[----:B------:R4:W1:Y:S01]  /*1010*/  SYNCS.EXCH.64 URZ, [UR9+0x2e0], UR12 ;  /* 0x0002e00c09ff75b2 */ /* 0x0008620008000100 */
[----:B------:R4:W1:Y:S01]  /*1020*/  SYNCS.EXCH.64 URZ, [UR9+0x300], UR14 ;  /* 0x0003000e09ff75b2 */ /* 0x0008620008000100 */
[----:B------:R4:W1:Y:S01]  /*1030*/  SYNCS.EXCH.64 URZ, [UR9+0x2e8], UR12 ;  /* 0x0002e80c09ff75b2 */ /* 0x0008620008000100 */
[----:B------:R4:W1:Y:S02]  /*1040*/  SYNCS.EXCH.64 URZ, [UR9+0x308], UR14 ;  /* 0x0003080e09ff75b2 */ /* 0x0008640008000100 */
[----:B----4-:R-:W-:Y:S01]  /*1050*/  NOP ;  /* 0x0000000000007918 */ /* 0x010fe20000000000 */
.L_x_14:
[----:B------:R-:W4:Y:S01]  /*1060*/  SHFL.IDX PT, R0, R169, RZ, 0x1f ;  /* 0x00001fffa9007589 */ /* 0x000f2200000e0000 */
[----:B------:R-:W-:Y:S01]  /*1070*/  ISETP.NE.OR P1, PT, RZ, UR10, !P1 ;  /* 0x0000000aff007c0c */ /* 0x000fe2000cf25670 */
[----:B------:R-:W-:Y:S01]  /*1080*/  NOP ;  /* 0x0000000000007918 */ /* 0x000fe20000000000 */
[----:B----4-:R-:W-:-:S13]  /*1090*/  ISETP.NE.AND P0, PT, R0, 0x3, PT ;  /* 0x000000030000780c */ /* 0x010fda0003f05270 */
[----:B------:R-:W-:Y:S05]  /*10a0*/  @P0 BRA `(.L_x_15) ;  /* 0x0000000000340947 */ /* 0x000fea0003800000 */
[----:B--2---:R-:W-:Y:S01]  /*10b0*/  UMOV UR8, 0x400 ;  /* 0x0000040000087882 */ /* 0x004fe20000000000 */
[----:B------:R-:W-:Y:S01]  /*10c0*/  UMOV UR6, 0x20 ;  /* 0x0000002000067882 */ /* 0x000fe20000000000 */
[----:B------:R-:W-:Y:S02]  /*10d0*/  ULEA UR8, UR37, UR8, 0x18 ;  /* 0x0000000825087291 */ /* 0x000fe4000f8ec0ff */
[----:B---3--:R-:W-:-:S04]  /*10e0*/  UIADD3 UR12, UPT, UPT, -UR6, 0x100000, URZ ;  /* 0x00100000060c7890 */ /* 0x008fc8000fffe1ff */
[----:B------:R-:W-:Y:S02]  /*10f0*/  USHF.L.U32 UR13, UR12, 0xb, URZ ;  /* 0x0000000b0c0d7899 */ /* 0x000fe400080006ff */
[----:B------:R-:W-:Y:S01]  /*1100*/  USHF.L.U32 UR12, UR12, 0x1, URZ ;  /* 0x000000010c0c7899 */ /* 0x000fe200080006ff */
[----:B------:R-:W-:Y:S01]  /*1110*/  ELECT P0, URZ, PT ;  /* 0x0000000000ff782f */ /* 0x000fe20003800000 */
[----:B------:R-:W2:Y:S10]  /*1120*/  FENCE.VIEW.ASYNC.S ;  /* 0x00000000000073c6 */ /* 0x000eb40000000000 */
[----:B--2---:R4:W2:Y:S01]  /*1130*/  SYNCS.EXCH.64 URZ, [UR8+0x310], UR12 ;  /* 0x0003100c08ff75b2 */ /* 0x0048a20008000100 */
[----:B------:R4:W3:Y:S01]  /*1140*/  SYNCS.EXCH.64 URZ, [UR8+0x320], UR12 ;  /* 0x0003200c08ff75b2 */ /* 0x0008e20008000100 */
[----:B------:R4:W1:Y:S01]  /*1150*/  SYNCS.EXCH.64 URZ, [UR8+0x318], UR12 ;  /* 0x0003180c08ff75b2 */ /* 0x0008620008000100 */
[----:B------:R4:W1:Y:S02]  /*1160*/  SYNCS.EXCH.64 URZ, [UR8+0x328], UR12 ;  /* 0x0003280c08ff75b2 */ /* 0x0008640008000100 */
[----:B----4-:R-:W-:Y:S01]  /*1170*/  NOP ;  /* 0x0000000000007918 */ /* 0x010fe20000000000 */
.L_x_15:
[----:B------:R-:W-:Y:S01]  /*1180*/  VOTEU.ALL UP1, P1 ;  /* 0x0000000000ff7886 */ /* 0x000fe20000820000 */
[----:B--2---:R-:W2:Y:S01]  /*1190*/  LDCU UR8, c[0x0][0x36c] ;  /* 0x00006d80ff0877ac */ /* 0x004ea20008000800 */
[----:B------:R-:W-:Y:S01]  /*11a0*/  NOP ;  /* 0x0000000000007918 */ /* 0x000fe20000000000 */
[----:B------:R-:W-:Y:S01]  /*11b0*/  LOP3.LUT R10, R166, 0x1f, RZ, 0xc0, !PT ;  /* 0x0000001fa60a7812 */ /* 0x000fe200078ec0ff */
[----:B---3--:R-:W-:Y:S01]  /*11c0*/  UMOV UR12, 0x20 ;  /* 0x00000020000c7882 */ /* 0x008fe20000000000 */
[----:B------:R-:W-:Y:S01]  /*11d0*/  @!UP1 UMOV UR6, 0x400 ;  /* 0x0000040000069882 */ /* 0x000fe20000000000 */
[----:B------:R-:W-:-:S04]  /*11e0*/  @!UP1 UIADD3 UR12, UPT, UPT, -UR12, 0x100000, URZ ;  /* 0x001000000c0c9890 */ /* 0x000fc8000fffe1ff */
[----:B------:R-:W-:Y:S02]  /*11f0*/  @!UP1 USHF.L.U32 UR13, UR12, 0xb, URZ ;  /* 0x0000000b0c0d9899 */ /* 0x000fe400080006ff */
[----:B------:R-:W-:Y:S02]  /*1200*/  @!UP1 USHF.L.U32 UR12, UR12, 0x1, URZ ;  /* 0x000000010c0c9899 */ /* 0x000fe400080006ff */
[----:B------:R-:W-:Y:S01]  /*1210*/  @!UP1 ULEA UR6, UR37, UR6, 0x18 ;  /* 0x0000000625069291 */ /* 0x000fe2000f8ec0ff */
[----:B------:R-:W-:Y:S01]  /*1220*/  VOTEU.ALL UP1, P1 ;  /* 0x0000000000ff7886 */ /* 0x000fe20000820000 */
[----:B------:R-:W-:Y:S01]  /*1230*/  UISETP.NE.AND UP4, UPT, UR10, URZ, UPT ;  /* 0x000000ff0a00728c */ /* 0x000fe2000bf85270 */
[----:B------:R-:W3:Y:S09]  /*1240*/  FENCE.VIEW.ASYNC.S ;  /* 0x00000000000073c6 */ /* 0x000ef20000000000 */
[----:B---3--:R3:W4:Y:S01]  /*1250*/  @!UP1 SYNCS.EXCH.64 URZ, [UR6+0x330], UR12 ;  /* 0x0003300c06ff95b2 */ /* 0x0087220008000100 */
[----:B--2---:R-:W-:-:S09]  /*1260*/  UISETP.EQ.U32.AND UP1, UPT, UR8, 0x1, UPT ;  /* 0x000000010800788c */ /* 0x004fd2000bf22070 */
[----:B------:R-:W-:Y:S05]  /*1270*/  BRA.U !UP1, `(.L_x_16) ;  /* 0x0000000109087547 */ /* 0x000fea000b800000 */
[----:B-1--4-:R-:W-:Y:S01]  /*1280*/  UCGABAR_ARV ;  /* 0x00000000000079c7 */ /* 0x012fe20008000000 */
[----:B------:R-:W-:Y:S05]  /*1290*/  BRA `(.L_x_17) ;  /* 0x0000000000047947 */ /* 0x000fea0003800000 */
.L_x_16:
[----:B-1--4-:R-:W-:Y:S01]  /*12a0*/  NOP ;  /* 0x0000000000007918 */ /* 0x012fe20000000000 */
.L_x_17:
[----:B------:R-:W1:Y:S01]  /*12b0*/  S2R R164, SR_CTAID.Y ;  /* 0x0000000000a47919 */ /* 0x000e620000002600 */
[----:B------:R-:W-:-:S05]  /*12c0*/  CS2R.32 R155, SR_CgaSize ;  /* 0x00000000009b7805 */ /* 0x000fca0000008a00 */
[----:B------:R-:W-:-:S05]  /*12d0*/  IMAD R155, R155, -0xa0, RZ ;  /* 0xffffff609b9b7824 */ /* 0x000fca00078e02ff */
[----:B---3--:R-:W-:-:S14]  /*12e0*/  R2UR UR6, R155 ;  /* 0x000000009b0672ca */ /* 0x008fdc00000e0000 */
[----:B------:R-:W2:Y:S01]  /*12f0*/  LDCU UR6, c[0x0][UR6+0x2b4] ;  /* 0x00005680060677ac */ /* 0x000ea20008000800 */
[----:B------:R-:W-:-:S05]  /*1300*/  CS2R.32 R0, SR_CgaSize ;  /* 0x0000000000007805 */ /* 0x000fca0000008a00 */
[----:B------:R-:W-:-:S06]  /*1310*/  IMAD R0, R0, -0xa0, RZ ;  /* 0xffffff6000007824 */ /* 0x000fcc00078e02ff */
[----:B------:R-:W3:Y:S01]  /*1320*/  LDC R0, c[0x0][R0+0x2a4] ;  /* 0x0000a90000007b82 */ /* 0x000ee20000000800 */
[----:B------:R-:W-:Y:S01]  /*1330*/  PRMT R8, RZ, 0x7610, R8 ;  /* 0x00007610ff087816 */ /* 0x000fe20000000008 */
[----:B------:R-:W4:Y:S01]  /*1340*/  S2R R11, SR_CTAID.X ;  /* 0x00000000000b7919 */ /* 0x000f220000002500 */
[----:B------:R-:W-:-:S05]  /*1350*/  CS2R.32 R155, SR_CgaSize ;  /* 0x00000000009b7805 */ /* 0x000fca0000008a00 */
[----:B------:R-:W-:-:S05]  /*1360*/  IMAD R155, R155, -0xa0, RZ ;  /* 0xffffff609b9b7824 */ /* 0x000fca00078e02ff */
[----:B------:R-:W-:-:S14]  /*1370*/  R2UR UR8, R155 ;  /* 0x000000009b0872ca */ /* 0x000fdc00000e0000 */
[----:B------:R-:W3:Y:S01]  /*1380*/  LDCU UR8, c[0x0][UR8+0x2b0] ;  /* 0x00005600080877ac */ /* 0x000ee20008000800 */
[----:B------:R-:W-:Y:S01]  /*1390*/  UISETP.NE.AND UP2, UPT, UR10, 0x2, UPT ;  /* 0x000000020a00788c */ /* 0x000fe2000bf45270 */
[----:B------:R-:W2:Y:S01]  /*13a0*/  LDC R9, c[0x0][0xb24] ;  /* 0x0002c900ff097b82 */ /* 0x000ea20000000800 */
[----:B------:R-:W-:-:S05]  /*13b0*/  CS2R.32 R2, SR_CgaSize ;  /* 0x0000000000027805 */ /* 0x000fca0000008a00 */
[----:B------:R-:W-:-:S06]  /*13c0*/  IMAD R2, R2, -0xa0, RZ ;  /* 0xffffff6002027824 */ /* 0x000fcc00078e02ff */
[----:B------:R-:W3:Y:S08]  /*13d0*/  LDC R2, c[0x0][R2+0x2a0] ;  /* 0x0000a80002027b82 */ /* 0x000ef00000000800 */
[----:B------:R-:W3:Y:S01]  /*13e0*/  LDC R72, c[0x0][0xb24] ;  /* 0x0002c900ff487b82 */ /* 0x000ee20000000800 */
[----:B-1----:R-:W-:-:S07]  /*13f0*/  I2FP.F32.U32 R3, R164 ;  /* 0x000000a400037245 */ /* 0x002fce0000201000 */
[----:B------:R-:W1:Y:S01]  /*1400*/  S2UR UR36, SR_CTAID.Z ;  /* 0x00000000002479c3 */ /* 0x000e620000002700 */
[----:B--2---:R-:W-:Y:S01]  /*1410*/  ISETP.GE.AND P0, PT, R9, 0x1, PT ;  /* 0x000000010900780c */ /* 0x004fe20003f06270 */
[----:B----4-:R-:W-:Y:S01]  /*1420*/  IMAD.MOV.U32 R155, RZ, RZ, R11 ;  /* 0x000000ffff9b7224 */ /* 0x010fe200078e000b */
[----:B------:R-:W-:Y:S01]  /*1430*/  I2FP.F32.U32 R4, R11 ;  /* 0x0000000b00047245 */ /* 0x000fe20000201000 */
[----:B------:R-:W-:Y:S01]  /*1440*/  FMUL R3, R3, UR6 ;  /* 0x0000000603037c20 */ /* 0x000fe20008400000 */
[----:B------:R-:W2:Y:S03]  /*1450*/  LDCU UR6, c[0x0][0xb30] ;  /* 0x00016600ff0677ac */ /* 0x000ea60008000800 */
[----:B---3--:R-:W-:Y:S01]  /*1460*/  FMUL R4, R4, UR8 ;  /* 0x0000000804047c20 */ /* 0x008fe20008400000 */
[----:B------:R-:W3:Y:S08]  /*1470*/  F2I.U32.TRUNC.NTZ R143, R3 ;  /* 0x00000003008f7305 */ /* 0x000ef0000020f000 */
[----:B------:R-:W4:Y:S01]  /*1480*/  F2I.U32.TRUNC.NTZ R154, R4 ;  /* 0x00000004009a7305 */ /* 0x000f22000020f000 */
[----:B--2---:R-:W-:Y:S01]  /*1490*/  UISETP.NE.AND UP3, UPT, UR6, 0x1, UPT ;  /* 0x000000010600788c */ /* 0x004fe2000bf65270 */
[----:B---3--:R-:W-:-:S05]  /*14a0*/  IADD3 R143, PT, PT, -R143, RZ, RZ ;  /* 0x000000ff8f8f7210 */ /* 0x008fca0007ffe1ff */
[----:B------:R-:W-:Y:S01]  /*14b0*/  IMAD R143, R0, R143, R164 ;  /* 0x0000008f008f7224 */ /* 0x000fe200078e02a4 */
[----:B------:R-:W-:Y:S01]  /*14c0*/  PRMT R0, RZ, 0x7610, R0 ;  /* 0x00007610ff007816 */ /* 0x000fe20000000000 */
[----:B----4-:R-:W-:-:S04]  /*14d0*/  IMAD.MOV R154, RZ, RZ, -R154 ;  /* 0x000000ffff9a7224 */ /* 0x010fc800078e0a9a */
[----:B------:R-:W-:Y:S01]  /*14e0*/  IMAD R154, R2, R154, R11 ;  /* 0x0000009a029a7224 */ /* 0x000fe200078e020b */
[----:B-1----:R-:W-:Y:S06]  /*14f0*/  BRA.U UP4, `(.L_x_18) ;  /* 0x0000000104247547 */ /* 0x002fec000b800000 */
[----:B------:R-:W-:Y:S01]  /*1500*/  ISETP.NE.AND P1, PT, R143, RZ, PT ;  /* 0x000000ff8f00720c */ /* 0x000fe20003f25270 */
[----:B------:R-:W-:Y:S01]  /*1510*/  IMAD.MOV.U32 R0, RZ, RZ, 0x3 ;  /* 0x00000003ff007424 */ /* 0x000fe200078e00ff */
[C---:B------:R-:W-:Y:S02]  /*1520*/  LOP3.LUT R3, R154.reuse, 0xfffffffe, RZ, 0xc0, !PT ;  /* 0xfffffffe9a037812 */ /* 0x040fe400078ec0ff */
[----:B------:R-:W-:Y:S02]  /*1530*/  ISETP.LT.U32.OR P1, PT, R154, 0x2, !P1 ;  /* 0x000000029a00780c */ /* 0x000fe40004f21470 */
[----:B------:R-:W-:Y:S02]  /*1540*/  SHF.L.U32 R0, R0, R3, RZ ;  /* 0x0000000300007219 */ /* 0x000fe400000006ff */
[----:B------:R-:W-:Y:S02]  /*1550*/  SEL R5, RZ, 0x1, !P1 ;  /* 0x00000001ff057807 */ /* 0x000fe40004800000 */
[----:B------:R-:W-:-:S05]  /*1560*/  SEL R2, RZ, 0x2, !P1 ;  /* 0x00000002ff027807 */ /* 0x000fca0004800000 */
[----:B------:R-:W-:-:S05]  /*1570*/  IMAD.IADD R2, R5, 0x1, R2 ;  /* 0x0000000105027824 */ /* 0x000fca00078e0202 */
[----:B------:R-:W-:Y:S02]  /*1580*/  PRMT R8, R2, 0x7610, R8 ;  /* 0x0000761002087816 */ /* 0x000fe40000000008 */
.L_x_18:
[----:B------:R-:W-:Y:S05]  /*1590*/  @!P0 BRA `(.L_x_19) ;  /* 0x0000000000b88947 */ /* 0x000fea0003800000 */
[----:B------:R-:W1:Y:S01]  /*15a0*/  LDC.64 R4, c[0x0][0xb18] ;  /* 0x0002c600ff047b82 */ /* 0x000e620000000a00 */
[----:B------:R-:W-:-:S07]  /*15b0*/  ISETP.NE.AND P0, PT, R9, 0x1, PT ;  /* 0x000000010900780c */ /* 0x000fce0003f05270 */
[----:B------:R-:W2:Y:S08]  /*15c0*/  LDC R14, c[0x0][0xb0c] ;  /* 0x0002c300ff0e7b82 */ /* 0x000eb00000000800 */
[----:B------:R-:W3:Y:S08]  /*15d0*/  LDC R13, c[0x0][0x370] ;  /* 0x0000dc00ff0d7b82 */ /* 0x000ef00000000800 */
[----:B------:R-:W4:Y:S01]  /*15e0*/  LDC R16, c[0x0][0x374] ;  /* 0x0000dd00ff107b82 */ /* 0x000f220000000800 */
[----:B-1----:R-:W-:-:S07]  /*15f0*/  ISETP.NE.AND P1, PT, R4, 0x1, PT ;  /* 0x000000010400780c */ /* 0x002fce0003f25270 */
[----:B------:R-:W3:Y:S01]  /*1600*/  LDC.64 R6, c[0x0][0xb10] ;  /* 0x0002c400ff067b82 */ /* 0x000ee20000000a00 */
[----:B--2---:R-:W-:-:S07]  /*1610*/  ISETP.NE.AND P2, PT, R14, 0x1, PT ;  /* 0x000000010e00780c */ /* 0x004fce0003f45270 */
[----:B------:R-:W1:Y:S08]  /*1620*/  LDC R12, c[0x0][0xb20] ;  /* 0x0002c800ff0c7b82 */ /* 0x000e700000000800 */
[----:B------:R-:W2:Y:S01]  /*1630*/  LDC.64 R2, c[0x0][0xb28] ;  /* 0x0002ca00ff027b82 */ /* 0x000ea20000000a00 */
[----:B----4-:R-:W-:-:S04]  /*1640*/  IMAD.HI.U32 R15, R16, R5, RZ ;  /* 0x00000005100f7227 */ /* 0x010fc800078e00ff */
[----:B------:R-:W-:-:S04]  /*1650*/  IMAD.HI.U32 R5, R164, R5, RZ ;  /* 0x00000005a4057227 */ /* 0x000fc800078e00ff */
[----:B---3--:R-:W-:-:S04]  /*1660*/  IMAD.HI.U32 R18, R13, R6, RZ ;  /* 0x000000060d127227 */ /* 0x008fc800078e00ff */
[C---:B------:R-:W-:Y:S01]  /*1670*/  IMAD.HI.U32 R20, R11.reuse, R6, RZ ;  /* 0x000000060b147227 */ /* 0x040fe200078e00ff */
[-C--:B------:R-:W-:Y:S02]  /*1680*/  @P2 SHF.R.U32.HI R13, RZ, R7.reuse, R18 ;  /* 0x00000007ff0d2219 */ /* 0x080fe40000011612 */
[-C--:B-1----:R-:W-:Y:S02]  /*1690*/  @P1 SHF.R.U32.HI R16, RZ, R12.reuse, R15 ;  /* 0x0000000cff101219 */ /* 0x082fe4000001160f */
[----:B------:R-:W-:Y:S02]  /*16a0*/  SHF.R.U32.HI R5, RZ, R12, R5 ;  /* 0x0000000cff057219 */ /* 0x000fe40000011605 */
[----:B------:R-:W-:Y:S02]  /*16b0*/  SHF.R.U32.HI R20, RZ, R7, R20 ;  /* 0x00000007ff147219 */ /* 0x000fe40000011614 */
[----:B------:R-:W-:Y:S01]  /*16c0*/  SEL R5, R164, R5, !P1 ;  /* 0x00000005a4057207 */ /* 0x000fe20004800000 */
[----:B--2---:R-:W-:Y:S01]  /*16d0*/  IMAD.HI.U32 R18, R16, R2, RZ ;  /* 0x0000000210127227 */ /* 0x004fe200078e00ff */
[----:B------:R-:W-:-:S02]  /*16e0*/  SEL R155, R11, R20, !P2 ;  /* 0x000000140b9b7207 */ /* 0x000fc40005000000 */
[----:B------:R-:W-:Y:S01]  /*16f0*/  IADD3 R7, PT, PT, -R5, RZ, RZ ;  /* 0x000000ff05077210 */ /* 0x000fe20007ffe1ff */
[----:B------:R-:W-:Y:S01]  /*1700*/  IMAD.HI.U32 R6, R13, R2, RZ ;  /* 0x000000020d067227 */ /* 0x000fe200078e00ff */
[----:B------:R-:W-:-:S03]  /*1710*/  @P0 SHF.R.U32.HI R16, RZ, R3, R18 ;  /* 0x00000003ff100219 */ /* 0x000fc60000011612 */
[----:B------:R-:W-:Y:S01]  /*1720*/  IMAD R7, R4, R7, R164 ;  /* 0x0000000704077224 */ /* 0x000fe200078e02a4 */
[----:B------:R-:W-:Y:S01]  /*1730*/  @P0 SHF.R.U32.HI R13, RZ, R3, R6 ;  /* 0x00000003ff0d0219 */ /* 0x000fe20000011606 */
[----:B------:R-:W-:-:S04]  /*1740*/  IMAD R16, R16, R9, RZ ;  /* 0x0000000910107224 */ /* 0x000fc800078e02ff */
[----:B------:R-:W-:Y:S01]  /*1750*/  IMAD R6, R13, R9, RZ ;  /* 0x000000090d067224 */ /* 0x000fe200078e02ff */
[----:B------:R-:W-:-:S04]  /*1760*/  ISETP.GE.AND P1, PT, R5, R16, PT ;  /* 0x000000100500720c */ /* 0x000fc80003f26270 */
[----:B------:R-:W-:Y:S01]  /*1770*/  ISETP.GE.OR P1, PT, R155, R6, P1 ;  /* 0x000000069b00720c */ /* 0x000fe20000f26670 */
[----:B------:R-:W-:-:S05]  /*1780*/  IMAD.HI.U32 R6, R5, R2, RZ ;  /* 0x0000000205067227 */ /* 0x000fca00078e00ff */
[----:B------:R-:W-:-:S04]  /*1790*/  SHF.R.U32.HI R6, RZ, R3, R6 ;  /* 0x00000003ff067219 */ /* 0x000fc80000011606 */
[----:B------:R-:W-:-:S03]  /*17a0*/  SEL R6, R5, R6, !P0 ;  /* 0x0000000605067207 */ /* 0x000fc60004000000 */
[----:B------:R-:W-:Y:S01]  /*17b0*/  @!P1 IMAD.HI.U32 R12, R155, R2, RZ ;  /* 0x000000029b0c9227 */ /* 0x000fe200078e00ff */
[----:B------:R-:W-:-:S04]  /*17c0*/  IADD3 R2, PT, PT, -R6, RZ, RZ ;  /* 0x000000ff06027210 */ /* 0x000fc80007ffe1ff */
[----:B------:R-:W-:Y:S01]  /*17d0*/  @!P1 SHF.R.U32.HI R12, RZ, R3, R12 ;  /* 0x00000003ff0c9219 */ /* 0x000fe2000001160c */
[----:B------:R-:W-:-:S03]  /*17e0*/  IMAD R2, R9, R2, R5 ;  /* 0x0000000209027224 */ /* 0x000fc600078e0205 */
[----:B------:R-:W-:-:S05]  /*17f0*/  @!P1 SEL R3, R155, R12, !P0 ;  /* 0x0000000c9b039207 */ /* 0x000fca0004000000 */
[--C-:B------:R-:W-:Y:S02]  /*1800*/  @!P1 IMAD.IADD R6, R6, 0x1, -R3.reuse ;  /* 0x0000000106069824 */ /* 0x100fe400078e0a03 */
[----:B------:R-:W-:Y:S01]  /*1810*/  @!P1 IMAD R3, R2, R13, R3 ;  /* 0x0000000d02039224 */ /* 0x000fe200078e0203 */
[----:B------:R-:W-:Y:S01]  /*1820*/  IADD3 R2, PT, PT, -R155, RZ, RZ ;  /* 0x000000ff9b027210 */ /* 0x000fe20007ffe1ff */
[----:B------:R-:W-:Y:S02]  /*1830*/  @!P1 IMAD R5, R6, R9, R155 ;  /* 0x0000000906059224 */ /* 0x000fe400078e029b */
[----:B------:R-:W-:Y:S02]  /*1840*/  @!P1 IMAD.MOV.U32 R155, RZ, RZ, R3 ;  /* 0x000000ffff9b9224 */ /* 0x000fe400078e0003 */
[----:B------:R-:W-:Y:S02]  /*1850*/  IMAD R2, R14, R2, R11 ;  /* 0x000000020e027224 */ /* 0x000fe400078e020b */
[----:B------:R-:W-:-:S02]  /*1860*/  IMAD R164, R5, R4, R7 ;  /* 0x0000000405a47224 */ /* 0x000fc400078e0207 */
[----:B------:R-:W-:Y:S02]  /*1870*/  IMAD R155, R155, R14, R2 ;  /* 0x0000000e9b9b7224 */ /* 0x000fe400078e0202 */
.L_x_19:
[----:B------:R-:W-:Y:S05]  /*1880*/  BRA.U UP3, `(.L_x_20) ;  /* 0x0000000103407547 */ /* 0x000fea000b800000 */
[----:B------:R-:W1:Y:S08]  /*1890*/  LDC.64 R4, c[0x0][0xb10] ;  /* 0x0002c400ff047b82 */ /* 0x000e700000000a00 */
[----:B------:R-:W2:Y:S08]  /*18a0*/  LDC.64 R2, c[0x0][0xb18] ;  /* 0x0002c600ff027b82 */ /* 0x000eb00000000a00 */
[----:B------:R-:W3:Y:S08]  /*18b0*/  LDC R6, c[0x0][0xb20] ;  /* 0x0002c800ff067b82 */ /* 0x000ef00000000800 */
[----:B------:R-:W4:Y:S01]  /*18c0*/  LDC R12, c[0x0][0xb0c] ;  /* 0x0002c300ff0c7b82 */ /* 0x000f220000000800 */
[----:B-1----:R-:W-:-:S05]  /*18d0*/  IMAD.HI.U32 R4, R155, R4, RZ ;  /* 0x000000049b047227 */ /* 0x002fca00078e00ff */
[----:B------:R-:W-:Y:S01]  /*18e0*/  SHF.R.U32.HI R4, RZ, R5, R4 ;  /* 0x00000005ff047219 */ /* 0x000fe20000011604 */
[----:B--2---:R-:W-:Y:S01]  /*18f0*/  IMAD.HI.U32 R3, R164, R3, RZ ;  /* 0x00000003a4037227 */ /* 0x004fe200078e00ff */
[----:B------:R-:W-:-:S04]  /*1900*/  ISETP.NE.AND P0, PT, R2, 0x1, PT ;  /* 0x000000010200780c */ /* 0x000fc80003f05270 */
[----:B---3--:R-:W-:-:S04]  /*1910*/  SHF.R.U32.HI R3, RZ, R6, R3 ;  /* 0x00000006ff037219 */ /* 0x008fc80000011603 */
[----:B------:R-:W-:Y:S02]  /*1920*/  SEL R3, R164, R3, !P0 ;  /* 0x00000003a4037207 */ /* 0x000fe40004000000 */
[----:B----4-:R-:W-:-:S04]  /*1930*/  ISETP.NE.AND P1, PT, R12, 0x1, PT ;  /* 0x000000010c00780c */ /* 0x010fc80003f25270 */
[----:B------:R-:W-:-:S05]  /*1940*/  SEL R6, R155, R4, !P1 ;  /* 0x000000049b067207 */ /* 0x000fca0004800000 */
[----:B------:R-:W-:Y:S02]  /*1950*/  IMAD.IADD R4, R3, 0x1, -R6 ;  /* 0x0000000103047824 */ /* 0x000fe400078e0a06 */
[----:B------:R-:W-:Y:S02]  /*1960*/  IMAD.IADD R3, R6, 0x1, -R3 ;  /* 0x0000000106037824 */ /* 0x000fe400078e0a03 */
[----:B------:R-:W-:Y:S02]  /*1970*/  IMAD R155, R4, R12, R155 ;  /* 0x0000000c049b7224 */ /* 0x000fe400078e029b */
[----:B------:R-:W-:Y:S02]  /*1980*/  IMAD R164, R3, R2, R164 ;  /* 0x0000000203a47224 */ /* 0x000fe400078e02a4 */
.L_x_20:
[----:B------:R-:W-:Y:S05]  /*1990*/  BRA.U !UP1, `(.L_x_21) ;  /* 0x00000001090c7547 */ /* 0x000fea000b800000 */
[----:B------:R-:W-:Y:S01]  /*19a0*/  UCGABAR_WAIT ;  /* 0x0000000000007dc7 */ /* 0x000fe20008000000 */
[----:B------:R-:W-:Y:S01]  /*19b0*/  CCTL.IVALL ;  /* 0x00000000ff00798f */ /* 0x000fe20002000000 */
[----:B------:R-:W-:Y:S05]  /*19c0*/  BRA `(.L_x_22) ;  /* 0x0000000000047947 */ /* 0x000fea0003800000 */
.L_x_21:
[----:B------:R-:W-:Y:S06]  /*19d0*/  BAR.SYNC.DEFER_BLOCKING 0x0 ;  /* 0x0000000000007b1d */ /* 0x000fec0000010000 */
.L_x_22:
[----:B------:R-:W-:Y:S05]  /*19e0*/  BRA.U UP2, `(.L_x_23) ;  /* 0x0000002502e87547 */ /* 0x000fea000b800000 */
[----:B------:R-:W1:Y:S01]  /*19f0*/  LDCU UR15, c[0x0][0x38c] ;  /* 0x00007180ff0f77ac */ /* 0x000e620008000800 */
[----:B------:R-:W2:Y:S01]  /*1a00*/  LDC R9, c[0x0][0x370] ;  /* 0x0000dc00ff097b82 */ /* 0x000ea20000000800 */
[C---:B------:R-:W-:Y:S01]  /*1a10*/  IMAD.SHL.U32 R17, R11.reuse, 0x20, RZ ;  /* 0x000000200b117824 */ /* 0x040fe200078e00ff */
[----:B------:R-:W-:Y:S01]  /*1a20*/  PLOP3.LUT P1, PT, PT, PT, UP5, 0x80, 0x8 ;  /* 0x000000000008781c */ /* 0x000fe20003f2f058 */
[----:B------:R-:W-:Y:S01]  /*1a30*/  UISETP.NE.AND UP1, UPT, UR10, URZ, UPT ;  /* 0x000000ff0a00728c */ /* 0x000fe2000bf25270 */
[----:B------:R-:W-:Y:S01]  /*1a40*/  ISETP.NE.AND P4, PT, R10, RZ, P5 ;  /* 0x000000ff0a00720c */ /* 0x000fe20002f85270 */
[----:B------:R-:W-:Y:S01]  /*1a50*/  IMAD.SHL.U32 R16, R11, 0x80, RZ ;  /* 0x000000800b107824 */ /* 0x000fe200078e00ff */
[----:B------:R-:W-:Y:S01]  /*1a60*/  PLOP3.LUT P1, PT, P1, PT, PT, 0x8, 0x80 ;  /* 0x000000000080781c */ /* 0x000fe20000f2e170 */
[----:B------:R-:W-:Y:S01]  /*1a70*/  IMAD.MOV.U32 R15, RZ, RZ, 0x1 ;  /* 0x00000001ff0f7424 */ /* 0x000fe200078e00ff */
[----:B------:R-:W3:Y:S01]  /*1a80*/  LDC R0, c[0x0][0x374] ;  /* 0x0000dd00ff007b82 */ /* 0x000ee20000000800 */
[----:B------:R-:W-:Y:S01]  /*1a90*/  IMAD.MOV.U32 R14, RZ, RZ, RZ ;  /* 0x000000ffff0e7224 */ /* 0x000fe200078e00ff */
[----:B------:R-:W-:Y:S01]  /*1aa0*/  CS2R R12, SRZ ;  /* 0x00000000000c7805 */ /* 0x000fe2000001ff00 */
[----:B------:R-:W-:Y:S01]  /*1ab0*/  IMAD.MOV.U32 R10, RZ, RZ, 0x1 ;  /* 0x00000001ff0a7424 */ /* 0x000fe200078e00ff */
[----:B------:R-:W-:Y:S01]  /*1ac0*/  LOP3.LUT R17, R17, 0x20, RZ, 0xc0, !PT ;  /* 0x0000002011117812 */ /* 0x000fe200078ec0ff */
[----:B------:R-:W4:Y:S01]  /*1ad0*/  LDCU.64 UR24, c[0x0][0x348] ;  /* 0x00006900ff1877ac */ /* 0x000f220008000a00 */
[----:B-1----:R-:W-:-:S02]  /*1ae0*/  UIADD3 UR4, UPT, UPT, UR15, 0x1f, URZ ;  /* 0x0000001f0f047890 */ /* 0x002fc4000fffe0ff */
[----:B------:R-:W-:Y:S02]  /*1af0*/  USEL UR7, UR7, 0x2, UP1 ;  /* 0x0000000207077887 */ /* 0x000fe40008800000 */
[----:B------:R-:W-:Y:S01]  /*1b00*/  USHF.R.S32.HI UR22, URZ, 0x1f, UR4 ;  /* 0x0000001fff167899 */ /* 0x000fe20008011404 */
[----:B------:R-:W-:-:S03]  /*1b10*/  UMOV UR13, URZ ;  /* 0x000000ff000d7c82 */ /* 0x000fc60008000000 */
[----:B------:R-:W-:Y:S02]  /*1b20*/  ULEA.HI UR22, UR22, UR4, URZ, 0x5 ;  /* 0x0000000416167291 */ /* 0x000fe4000f8f28ff */
[----:B------:R-:W-:Y:S02]  /*1b30*/  UIADD3 UR4, UPT, UPT, UR15, -0x1, URZ ;  /* 0xffffffff0f047890 */ /* 0x000fe4000fffe0ff */
[----:B------:R-:W-:Y:S02]  /*1b40*/  USHF.R.S32.HI UR22, URZ, 0x5, UR22 ;  /* 0x00000005ff167899 */ /* 0x000fe40008011416 */
[----:B------:R-:W-:Y:S02]  /*1b50*/  UISETP.GE.U32.AND UP2, UPT, UR4, -0x3f, UPT ;  /* 0xffffffc10400788c */ /* 0x000fe4000bf46070 */
[----:B------:R-:W-:Y:S02]  /*1b60*/  UISETP.LT.U32.AND UP0, UPT, UR22, 0x29, UPT ;  /* 0x000000291600788c */ /* 0x000fe4000bf01070 */
[----:B------:R-:W-:-:S02]  /*1b70*/  UIADD3 UR15, UPT, UPT, UR15, 0x3e, URZ ;  /* 0x0000003e0f0f7890 */ /* 0x000fc4000fffe0ff */
[----:B------:R-:W-:-:S04]  /*1b80*/  USEL UR21, UR22, 0x29, UP0 ;  /* 0x0000002916157887 */ /* 0x000fc80008000000 */
[----:B------:R-:W-:Y:S02]  /*1b90*/  UIADD3 UR6, UPT, UPT, UR21, -0x1, URZ ;  /* 0xffffffff15067890 */ /* 0x000fe4000fffe0ff */
[----:B------:R-:W-:Y:S02]  /*1ba0*/  @UP2 UIADD3 UR6, UPT, UPT, UR21, URZ, URZ ;  /* 0x000000ff15062290 */ /* 0x000fe4000fffe0ff */
[----:B------:R-:W-:Y:S02]  /*1bb0*/  UIADD3 UR14, UPT, UPT, UR22, -UR21, URZ ;  /* 0x80000015160e7290 */ /* 0x000fe4000fffe0ff */
[----:B------:R-:W-:Y:S02]  /*1bc0*/  UIADD3 UR5, UPT, UPT, UR6, 0x1, URZ ;  /* 0x0000000106057890 */ /* 0x000fe4000fffe0ff */
[----:B--2-4-:R-:W-:-:S12]  /*1bd0*/  UIADD3 UR6, UPT, UPT, -UR6, URZ, URZ ;  /* 0x000000ff06067290 */ /* 0x014fd8000fffe1ff */
.L_x_43:
[----:B------:R-:W-:Y:S01]  /*1be0*/  UISETP.NE.AND UP0, UPT, UR37, URZ, UPT ;  /* 0x000000ff2500728c */ /* 0x000fe2000bf05270 */
[----:B------:R-:W1:Y:S08]  /*1bf0*/  S2UR UR37, SR_CgaCtaId ;  /* 0x00000000002579c3 */ /* 0x000e700000008800 */
[----:B------:R-:W-:Y:S05]  /*1c00*/  BRA.U UP0, `(.L_x_24) ;  /* 0x0000000100347547 */ /* 0x000fea000b800000 */
[----:B------:R-:W2:Y:S01]  /*1c10*/  S2R R2, SR_CgaCtaId ;  /* 0x0000000000027919 */ /* 0x000ea20000008800 */
[----:B------:R-:W-:-:S04]  /*1c20*/  MOV R3, 0x400 ;  /* 0x0000040000037802 */ /* 0x000fc80000000f00 */
[----:B--2---:R-:W-:Y:S02]  /*1c30*/  LEA R3, R2, R3, 0x18 ;  /* 0x0000000302037211 */ /* 0x004fe400078ec0ff */
[----:B------:R-:W-:-:S03]  /*1c40*/  SHF.L.U32 R2, R10, 0x1f, RZ ;  /* 0x0000001f0a027819 */ /* 0x000fc600000006ff */
[----:B------:R-:W-:-:S04]  /*1c50*/  IMAD R3, R12, 0x8, R3 ;  /* 0x000000080c037824 */ /* 0x000fc800078e0203 */
[----:B------:R-:W2:Y:S02]  /*1c60*/  SYNCS.PHASECHK.TRANS64.TRYWAIT P0, [R3+URZ+0x320], R2 ;  /* 0x00032002030075a7 */ /* 0x000ea400080011ff */
[----:B--2---:R-:W-:Y:S05]  /*1c70*/  @!P0 BRA `(.L_x_25) ;  /* 0x0000006c00308947 */ /* 0x004fea0003800000 */
.L_x_151:
[----:B------:R-:W-:Y:S01]  /*1c80*/  VIADD R12, R12, 0x1 ;  /* 0x000000010c0c7836 */ /* 0x000fe20000000000 */
[----:B------:R2:W-:Y:S04]  /*1c90*/  SYNCS.ARRIVE.TRANS64.A1T0 RZ, [R3+URZ+0x310], RZ ;  /* 0x000310ff03ff79a7 */ /* 0x0005e800081000ff */
[----:B------:R-:W-:-:S04]  /*1ca0*/  ISETP.NE.AND P0, PT, R12, 0x2, PT ;  /* 0x000000020c00780c */ /* 0x000fc80003f05270 */
[----:B------:R-:W-:Y:S02]  /*1cb0*/  SEL R12, R12, RZ, P0 ;  /* 0x000000ff0c0c7207 */ /* 0x000fe40000000000 */
[----:B--2---:R-:W-:-:S04]  /*1cc0*/  SEL R3, RZ, 0x1, P0 ;  /* 0x00000001ff037807 */ /* 0x004fc80000000000 */
[----:B------:R-:W-:-:S07]  /*1cd0*/  LOP3.LUT R10, R10, R3, RZ, 0x3c, !PT ;  /* 0x000000030a0a7212 */ /* 0x000fce00078e3cff */
.L_x_24:
[----:B------:R-:W-:Y:S01]  /*1ce0*/  UMOV UR4, 0x400 ;  /* 0x0000040000047882 */ /* 0x000fe20000000000 */
[----:B------:R-:W-:Y:S01]  /*1cf0*/  LEA.HI R3, R155, R155, RZ, 0x1 ;  /* 0x0000009b9b037211 */ /* 0x000fe200078f08ff */
[----:B-1----:R-:W-:Y:S01]  /*1d00*/  ULEA UR4, UR37, UR4, 0x18 ;  /* 0x0000000425047291 */ /* 0x002fe2000f8ec0ff */
[----:B------:R-:W-:Y:S01]  /*1d10*/  SHF.L.U32 R2, R15, 0x1f, RZ ;  /* 0x0000001f0f027819 */ /* 0x000fe200000006ff */
[----:B------:R-:W-:Y:S01]  /*1d20*/  UISETP.GE.U32.AND UP0, UPT, UR15, 0x3f, UPT ;  /* 0x0000003f0f00788c */ /* 0x000fe2000bf06070 */
[----:B------:R-:W-:Y:S01]  /*1d30*/  R2UR UR35, R16 ;  /* 0x00000000102372ca */ /* 0x000fe200000e0000 */
[----:B------:R-:W-:Y:S01]  /*1d40*/  ULEA UR8, UR13, UR4, 0x3 ;  /* 0x000000040d087291 */ /* 0x000fe2000f8e18ff */
[----:B------:R-:W-:Y:S01]  /*1d50*/  IMAD.SHL.U32 R3, R3, 0x80, RZ ;  /* 0x0000008003037824 */ /* 0x000fe200078e00ff */
[----:B------:R-:W-:Y:S01]  /*1d60*/  R2UR UR11, R17 ;  /* 0x00000000110b72ca */ /* 0x000fe200000e0000 */
[----:B------:R-:W-:-:S03]  /*1d70*/  UMOV UR23, URZ ;  /* 0x000000ff00177c82 */ /* 0x000fc60008000000 */
[----:B------:R-:W-:-:S03]  /*1d80*/  LOP3.LUT R3, R3, 0xffffff00, RZ, 0xc0, !PT ;  /* 0xffffff0003037812 */ /* 0x000fc600078ec0ff */
[----:B------:R1:W2:Y:S01]  /*1d90*/  SYNCS.PHASECHK.TRANS64.TRYWAIT P0, [UR8+0x148], R2 ;  /* 0x00014802ff0075a7 */ /* 0x0002a20008001108 */
[----:B------:R-:W-:Y:S02]  /*1da0*/  R2UR UR9, R3 ;  /* 0x00000000030972ca */ /* 0x000fe400000e0000 */
[----:B------:R-:W-:-:S11]  /*1db0*/  R2UR UR8, R164 ;  /* 0x00000000a40872ca */ /* 0x000fd600000e0000 */
[----:B------:R-:W-:Y:S02]  /*1dc0*/  ULOP3.LUT UR35, UR9, 0x80, UR35, 0xf8, !UPT ;  /* 0x0000008009237892 */ /* 0x000fe4000f8ef823 */
[----:B------:R-:W-:Y:S01]  /*1dd0*/  ULEA UR11, UR8, UR11, 0x6 ;  /* 0x0000000b080b7291 */ /* 0x000fe2000f8e30ff */
[----:B------:R-:W-:Y:S11]  /*1de0*/  BRA.U !UP0, `(.L_x_26) ;  /* 0x0000000108c07547 */ /* 0x000ff6000b800000 */
[----:B------:R-:W-:Y:S01]  /*1df0*/  UMOV UR16, UR6 ;  /* 0x0000000600107c82 */ /* 0x000fe20008000000 */
[----:B------:R-:W-:Y:S01]  /*1e00*/  UMOV UR17, UR13 ;  /* 0x0000000d00117c82 */ /* 0x000fe20008000000 */
[----:B------:R-:W-:-:S05]  /*1e10*/  UMOV UR34, URZ ;  /* 0x000000ff00227c82 */ /* 0x000fca0008000000 */
.L_x_32:
[----:B------:R-:W-:Y:S01]  /*1e20*/  ULEA UR33, UR17, UR4, 0x3 ;  /* 0x0000000411217291 */ /* 0x000fe2000f8e18ff */
[----:B------:R-:W-:Y:S01]  /*1e30*/  @P5 MOV R3, 0x2800 ;  /* 0x0000280000035802 */ /* 0x000fe20000000f00 */
[----:B-12-4-:R-:W-:Y:S10]  /*1e40*/  @P0 BRA `(.L_x_27) ;  /* 0x00000000000c0947 */ /* 0x016ff40003800000 */
[----:B------:R-:W-:-:S04]  /*1e50*/  SHF.L.U32 R5, R15, 0x1f, RZ ;  /* 0x0000001f0f057819 */ /* 0x000fc800000006ff */
[----:B------:R-:W2:Y:S02]  /*1e60*/  SYNCS.PHASECHK.TRANS64.TRYWAIT P0, [UR33+0x148], R5 ;  /* 0x00014805ff0075a7 */ /* 0x000ea40008001121 */
[----:B--2---:R-:W-:Y:S05]  /*1e70*/  @!P0 BRA `(.L_x_28) ;  /* 0x0000006800c48947 */ /* 0x004fea0003800000 */
.L_x_27:
[----:B------:R2:W-:Y:S01]  /*1e80*/  @P5 SYNCS.ARRIVE.TRANS64 RZ, [UR33], R3 ;  /* 0x00000003ffff59a7 */ /* 0x0005e20008000021 */
[----:B------:R-:W-:Y:S02]  /*1e90*/  ULOP3.LUT UR8, UR7, 0x2, URZ, 0xfc, !UPT ;  /* 0x0000000207087892 */ /* 0x000fe4000f8efcff */
[----:B------:R-:W-:Y:S02]  /*1ea0*/  UIADD3 UR16, UPT, UPT, UR16, 0x1, URZ ;  /* 0x0000000110107890 */ /* 0x000fe4000fffe0ff */
[----:B------:R-:W-:Y:S02]  /*1eb0*/  UISETP.NE.AND UP0, UPT, UR8, 0x2, UPT ;  /* 0x000000020800788c */ /* 0x000fe4000bf05270 */
[----:B------:R-:W-:-:S07]  /*1ec0*/  UISETP.NE.AND UP2, UPT, UR16, 0x1, UPT ;  /* 0x000000011000788c */ /* 0x000fce000bf45270 */
[----:B------:R-:W-:Y:S05]  /*1ed0*/  BRA.U UP0, `(.L_x_29) ;  /* 0x0000000100047547 */ /* 0x000fea000b800000 */
[----:B------:R-:W-:Y:S05]  /*1ee0*/  BPT.TRAP 0x1 ;  /* 0x000000040000795c */ /* 0x000fea0000300000 */
.L_x_29:
[----:B------:R-:W-:Y:S04]  /*1ef0*/  BSSY.RECONVERGENT B0, `(.L_x_30) ;  /* 0x0000003000007945 */ /* 0x000fe80003800200 */
[----:B------:R-:W-:Y:S05]  /*1f00*/  @!P4 BRA `(.L_x_31) ;  /* 0x000000000004c947 */ /* 0x000fea0003800000 */
[----:B------:R-:W-:Y:S05]  /*1f10*/  BPT.TRAP 0x1 ;  /* 0x000000040000795c */ /* 0x000fea0000300000 */
.L_x_31:
[----:B------:R-:W-:Y:S05]  /*1f20*/  BSYNC.RECONVERGENT B0 ;  /* 0x0000000000007941 */ /* 0x000fea0003800200 */
.L_x_30:
[----:B------:R-:W-:Y:S02]  /*1f30*/  UIADD3 UR13, UPT, UPT, UR17, 0x1, URZ ;  /* 0x00000001110d7890 */ /* 0x000fe4000fffe0ff */
[----:B------:R-:W-:Y:S02]  /*1f40*/  ULEA UR32, UR17, UR4, 0xc ;  /* 0x0000000411207291 */ /* 0x000fe4000f8e60ff */
[----:B------:R-:W-:Y:S02]  /*1f50*/  UISETP.NE.AND UP0, UPT, UR13, 0x29, UPT ;  /* 0x000000290d00788c */ /* 0x000fe4000bf05270 */
[----:B------:R-:W-:Y:S02]  /*1f60*/  UIADD3 UR28, UP1, UPT, UR24, 0x80, URZ ;  /* 0x00000080181c7890 */ /* 0x000fe4000ff3e0ff */
[----:B------:R-:W-:Y:S02]  /*1f70*/  USEL UR9, URZ, 0x1, UP0 ;  /* 0x00000001ff097887 */ /* 0x000fe40008000000 */
[----:B------:R-:W-:-:S02]  /*1f80*/  USEL UR13, UR13, URZ, UP0 ;  /* 0x000000ff0d0d7287 */ /* 0x000fc40008000000 */
[----:B------:R-:W-:Y:S02]  /*1f90*/  UIADD3 UR26, UP0, UPT, UR24, 0x180, URZ ;  /* 0x00000180181a7890 */ /* 0x000fe4000ff1e0ff */
[----:B------:R-:W-:Y:S01]  /*1fa0*/  ULEA UR8, UR13, UR4, 0x3 ;  /* 0x000000040d087291 */ /* 0x000fe2000f8e18ff */
[----:B------:R-:W-:Y:S01]  /*1fb0*/  LOP3.LUT R15, R15, UR9, RZ, 0x3c, !PT ;  /* 0x000000090f0f7c12 */ /* 0x000fe2000f8e3cff */
[----:B------:R-:W-:Y:S02]  /*1fc0*/  ULOP3.LUT UR33, UR33, 0xfefffff8, URZ, 0xc0, !UPT ;  /* 0xfefffff821217892 */ /* 0x000fe4000f8ec0ff */
[----:B------:R-:W-:Y:S01]  /*1fd0*/  UIADD3.X UR29, UPT, UPT, URZ, UR25, URZ, UP1, !UPT ;  /* 0x00000019ff1d7290 */ /* 0x000fe20008ffe4ff */
[----:B-1----:R-:W-:Y:S01]  /*1fe0*/  SHF.L.U32 R2, R15, 0x1f, RZ ;  /* 0x0000001f0f027819 */ /* 0x002fe200000006ff */
[----:B------:R-:W-:Y:S02]  /*1ff0*/  UIADD3 UR32, UPT, UPT, UR32, 0x4600, URZ ;  /* 0x0000460020207890 */ /* 0x000fe4000fffe0ff */
[----:B------:R-:W-:Y:S01]  /*2000*/  UIADD3.X UR27, UPT, UPT, URZ, UR25, URZ, UP0, !UPT ;  /* 0x00000019ff1b7290 */ /* 0x000fe200087fe4ff */
[----:B------:R4:W1:Y:S01]  /*2010*/  SYNCS.PHASECHK.TRANS64.TRYWAIT P0, [UR8+0x148], R2 ;  /* 0x00014802ff0075a7 */ /* 0x0008620008001108 */
[----:B------:R-:W-:Y:S01]  /*2020*/  ULEA UR8, UR17, UR4, 0xa ;  /* 0x0000000411087291 */ /* 0x000fe2000f8e50ff */
[----:B------:R-:W-:Y:S01]  /*2030*/  UMOV UR18, 0x0 ;  /* 0x0000000000127882 */ /* 0x000fe20000000000 */
[----:B------:R-:W-:-:S02]  /*2040*/  UMOV UR19, 0x10000000 ;  /* 0x1000000000137882 */ /* 0x000fc40000000000 */
[----:B------:R-:W-:Y:S01]  /*2050*/  UIADD3 UR8, UPT, UPT, UR8, 0x2d600, URZ ;  /* 0x0002d60008087890 */ /* 0x000fe2000fffe0ff */
[----:B------:R2:W-:Y:S01]  /*2060*/  UTMALDG.3D.2CTA [UR32], [UR28], desc[UR18] ;  /* 0x000012201c0075b4 */ /* 0x0005e20008211000 */
[----:B------:R-:W-:Y:S01]  /*2070*/  UMOV UR10, UR34 ;  /* 0x00000022000a7c82 */ /* 0x000fe20008000000 */
[----:B------:R-:W-:Y:S01]  /*2080*/  UMOV UR12, UR36 ;  /* 0x00000024000c7c82 */ /* 0x000fe20008000000 */
[----:B------:R-:W-:Y:S01]  /*2090*/  UMOV UR9, UR33 ;  /* 0x0000002100097c82 */ /* 0x000fe20008000000 */
[----:B------:R-:W-:Y:S01]  /*20a0*/  UMOV UR23, UR5 ;  /* 0x0000000500177c82 */ /* 0x000fe20008000000 */
[----:B------:R-:W-:-:S03]  /*20b0*/  UMOV UR17, UR13 ;  /* 0x0000000d00117c82 */ /* 0x000fc60008000000 */
[----:B------:R4:W-:Y:S01]  /*20c0*/  UTMALDG.3D.2CTA [UR8], [UR26], desc[UR18] ;  /* 0x000012081a0075b4 */ /* 0x0009e20008211000 */
[----:B--2---:R-:W-:Y:S01]  /*20d0*/  UIADD3 UR34, UPT, UPT, UR34, 0x20, URZ ;  /* 0x0000002022227890 */ /* 0x004fe2000fffe0ff */
[----:B------:R-:W-:Y:S11]  /*20e0*/  BRA.U UP2, `(.L_x_32) ;  /* 0xfffffffd024c7547 */ /* 0x000ff6000b83ffff */
.L_x_26:
[----:B----4-:R-:W-:Y:S01]  /*20f0*/  ULEA UR8, UR13, UR4, 0x3 ;  /* 0x000000040d087291 */ /* 0x010fe2000f8e18ff */
[----:B-1----:R-:W-:Y:S01]  /*2100*/  SHF.L.U32 R2, R15, 0x1f, RZ ;  /* 0x0000001f0f027819 */ /* 0x002fe200000006ff */
[----:B------:R-:W-:Y:S01]  /*2110*/  @!P1 SYNCS.ARRIVE.TRANS64.A1T0 RZ, [UR4+0x2a8], RZ ;  /* 0x0002a8ffffff99a7 */ /* 0x000fe20008100004 */
[----:B------:R-:W-:-:S06]  /*2120*/  UISETP.GT.AND UP0, UPT, UR22, UR21, UPT ;  /* 0x000000151600728c */ /* 0x000fcc000bf04270 */
[----:B--2---:R1:W2:Y:S03]  /*2130*/  SYNCS.PHASECHK.TRANS64.TRYWAIT P0, [UR8+0x148], R2 ;  /* 0x00014802ff0075a7 */ /* 0x0042a60008001108 */
[----:B------:R-:W-:Y:S05]  /*2140*/  BRA.U !UP0, `(.L_x_33) ;  /* 0x0000000108c07547 */ /* 0x000fea000b800000 */
[----:B------:R-:W-:Y:S01]  /*2150*/  UIADD3 UR26, UPT, UPT, UR14, UR23, URZ ;  /* 0x000000170e1a7290 */ /* 0x000fe2000fffe0ff */
[----:B------:R-:W-:-:S11]  /*2160*/  UMOV UR27, UR13 ;  /* 0x0000000d001b7c82 */ /* 0x000fd60008000000 */
.L_x_39:
[----:B------:R-:W-:Y:S01]  /*2170*/  ULEA UR17, UR27, UR4, 0x3 ;  /* 0x000000041b117291 */ /* 0x000fe2000f8e18ff */
[----:B--2---:R-:W-:Y:S01]  /*2180*/  @P5 MOV R3, 0x2800 ;  /* 0x0000280000035802 */ /* 0x004fe20000000f00 */
[----:B-12---:R-:W-:Y:S10]  /*2190*/  @P0 BRA `(.L_x_34) ;  /* 0x00000000000c0947 */ /* 0x006ff40003800000 */
[----:B------:R-:W-:-:S04]  /*21a0*/  SHF.L.U32 R5, R15, 0x1f, RZ ;  /* 0x0000001f0f057819 */ /* 0x000fc800000006ff */
[----:B------:R-:W2:Y:S02]  /*21b0*/  SYNCS.PHASECHK.TRANS64.TRYWAIT P0, [UR17+0x148], R5 ;  /* 0x00014805ff0075a7 */ /* 0x000ea40008001111 */
[----:B--2---:R-:W-:Y:S05]  /*21c0*/  @!P0 BRA `(.L_x_35) ;  /* 0x0000006800088947 */ /* 0x004fea0003800000 */
.L_x_34:
[----:B------:R2:W-:Y:S01]  /*21d0*/  @P5 SYNCS.ARRIVE.TRANS64 RZ, [UR17], R3 ;  /* 0x00000003ffff59a7 */ /* 0x0005e20008000011 */
[----:B------:R-:W-:-:S04]  /*21e0*/  ULOP3.LUT UR8, UR7, 0x2, URZ, 0xfc, !UPT ;  /* 0x0000000207087892 */ /* 0x000fc8000f8efcff */
[----:B------:R-:W-:-:S09]  /*21f0*/  UISETP.NE.AND UP0, UPT, UR8, 0x2, UPT ;  /* 0x000000020800788c */ /* 0x000fd2000bf05270 */
[----:B------:R-:W-:Y:S05]  /*2200*/  BRA.U UP0, `(.L_x_36) ;  /* 0x0000000100047547 */ /* 0x000fea000b800000 */
[----:B------:R-:W-:Y:S05]  /*2210*/  BPT.TRAP 0x1 ;  /* 0x000000040000795c */ /* 0x000fea0000300000 */
.L_x_36:
[----:B------:R-:W-:Y:S04]  /*2220*/  BSSY.RECONVERGENT B0, `(.L_x_37) ;  /* 0x0000003000007945 */ /* 0x000fe80003800200 */
[----:B------:R-:W-:Y:S05]  /*2230*/  @!P4 BRA `(.L_x_38) ;  /* 0x000000000004c947 */ /* 0x000fea0003800000 */
[----:B------:R-:W-:Y:S05]  /*2240*/  BPT.TRAP 0x1 ;  /* 0x000000040000795c */ /* 0x000fea0000300000 */
.L_x_38:
[----:B------:R-:W-:Y:S05]  /*2250*/  BSYNC.RECONVERGENT B0 ;  /* 0x0000000000007941 */ /* 0x000fea0003800200 */
.L_x_37:
        /* <DEDUP_REMOVED lines=9> */
[----:B------:R-:W-:Y:S02]  /*22f0*/  USHF.L.U32 UR18, UR23, 0x5, URZ ;  /* 0x0000000517127899 */ /* 0x000fe400080006ff */
[----:B------:R-:W-:Y:S01]  /*2300*/  ULOP3.LUT UR17, UR17, 0xfefffff8, URZ, 0xc0, !UPT ;  /* 0xfefffff811117892 */ /* 0x000fe2000f8ec0ff */
[----:B-1----:R-:W-:Y:S01]  /*2310*/  SHF.L.U32 R2, R15, 0x1f, RZ ;  /* 0x0000001f0f027819 */ /* 0x002fe200000006ff */
[----:B------:R-:W-:Y:S02]  /*2320*/  UIADD3 UR16, UPT, UPT, UR16, 0x4600, URZ ;  /* 0x0000460010107890 */ /* 0x000fe4000fffe0ff */
[----:B------:R-:W-:Y:S01]  /*2330*/  UIADD3.X UR33, UPT, UPT, URZ, UR25, URZ, UP1, !UPT ;  /* 0x00000019ff217290 */ /* 0x000fe20008ffe4ff */
[----:B------:R4:W1:Y:S01]  /*2340*/  SYNCS.PHASECHK.TRANS64.TRYWAIT P0, [UR8+0x148], R2 ;  /* 0x00014802ff0075a7 */ /* 0x0008620008001108 */
[----:B------:R-:W-:-:S02]  /*2350*/  ULEA UR8, UR27, UR4, 0xa ;  /* 0x000000041b087291 */ /* 0x000fc4000f8e50ff */
[----:B------:R-:W-:Y:S02]  /*2360*/  UIADD3.X UR31, UPT, UPT, URZ, UR25, URZ, UP0, !UPT ;  /* 0x00000019ff1f7290 */ /* 0x000fe400087fe4ff */
[----:B------:R-:W-:Y:S01]  /*2370*/  UIADD3 UR8, UPT, UPT, UR8, 0x2d600, URZ ;  /* 0x0002d60008087890 */ /* 0x000fe2000fffe0ff */
[----:B------:R-:W-:Y:S01]  /*2380*/  UMOV UR28, 0x0 ;  /* 0x00000000001c7882 */ /* 0x000fe20000000000 */
[----:B------:R-:W-:Y:S01]  /*2390*/  UMOV UR29, 0x10000000 ;  /* 0x10000000001d7882 */ /* 0x000fe20000000000 */
[----:B------:R-:W-:Y:S01]  /*23a0*/  UMOV UR19, UR35 ;  /* 0x0000002300137c82 */ /* 0x000fe20008000000 */
[----:B------:R-:W-:Y:S01]  /*23b0*/  UMOV UR20, UR36 ;  /* 0x0000002400147c82 */ /* 0x000fe20008000000 */
[----:B------:R-:W-:Y:S01]  /*23c0*/  UMOV UR12, UR36 ;  /* 0x00000024000c7c82 */ /* 0x000fe20008000000 */
[----:B------:R-:W-:Y:S01]  /*23d0*/  UMOV UR9, UR17 ;  /* 0x0000001100097c82 */ /* 0x000fe20008000000 */
[----:B------:R-:W-:Y:S01]  /*23e0*/  UMOV UR10, UR18 ;  /* 0x00000012000a7c82 */ /* 0x000fe20008000000 */
[----:B------:R4:W-:Y:S01]  /*23f0*/  UTMALDG.3D.2CTA [UR16], [UR32], desc[UR28] ;  /* 0x00001c10200075b4 */ /* 0x0009e20008211000 */
[----:B------:R-:W-:Y:S01]  /*2400*/  UIADD3 UR23, UPT, UPT, UR23, 0x1, URZ ;  /* 0x0000000117177890 */ /* 0x000fe2000fffe0ff */
[----:B------:R-:W-:-:S03]  /*2410*/  UMOV UR27, UR13 ;  /* 0x0000000d001b7c82 */ /* 0x000fc60008000000 */
[----:B------:R-:W-:Y:S01]  /*2420*/  UISETP.NE.AND UP0, UPT, UR23, UR26, UPT ;  /* 0x0000001a1700728c */ /* 0x000fe2000bf05270 */
[----:B------:R4:W-:Y:S08]  /*2430*/  UTMALDG.3D.2CTA [UR8], [UR30], desc[UR28] ;  /* 0x00001c081e0075b4 */ /* 0x0009f00008211000 */
[----:B----4-:R-:W-:Y:S05]  /*2440*/  BRA.U UP0, `(.L_x_39) ;  /* 0xfffffffd00487547 */ /* 0x010fea000b83ffff */
.L_x_33:
[C---:B-1----:R-:W-:Y:S01]  /*2450*/  LEA R2, R14.reuse, UR4, 0x3 ;  /* 0x000000040e027c11 */ /* 0x042fe2000f8e18ff */
[----:B------:R-:W-:Y:S01]  /*2460*/  NOP ;  /* 0x0000000000007918 */ /* 0x000fe20000000000 */
[----:B--2---:R-:W-:Y:S02]  /*2470*/  SHF.L.U32 R3, R13, 0x1f, RZ ;  /* 0x0000001f0d037819 */ /* 0x004fe400000006ff */
[----:B------:R-:W-:Y:S02]  /*2480*/  LEA R4, R14, UR4, 0x4 ;  /* 0x000000040e047c11 */ /* 0x000fe4000f8e20ff */
[----:B------:R-:W1:Y:S02]  /*2490*/  SYNCS.PHASECHK.TRANS64.TRYWAIT P0, [R2+URZ+0x2b0], R3 ;  /* 0x0002b003020075a7 */ /* 0x000e6400080011ff */
[----:B-1----:R-:W-:Y:S05]  /*24a0*/  @!P0 BRA `(.L_x_40) ;  /* 0x0000006400688947 */ /* 0x002fea0003800000 */
.L_x_154:
[----:B------:R-:W2:Y:S01]  /*24b0*/  LDS.128 R4, [R4+0x340] ;  /* 0x0003400004047984 */ /* 0x000ea20000000c00 */
[----:B------:R-:W-:Y:S01]  /*24c0*/  ISETP.GE.AND P0, PT, R72, 0x1, PT ;  /* 0x000000014800780c */ /* 0x000fe20003f06270 */
[----:B-1----:R-:W-:Y:S01]  /*24d0*/  VIADD R2, R2, 0x2c0 ;  /* 0x000002c002027836 */ /* 0x002fe20000000000 */
[----:B------:R-:W-:Y:S01]  /*24e0*/  @!PT LDS RZ, [RZ] ;  /* 0x00000000fffff984 */ /* 0x000fe20000000800 */
[----:B------:R-:W-:Y:S01]  /*24f0*/  @!PT LDS RZ, [RZ] ;  /* 0x00000000fffff984 */ /* 0x000fe20000000800 */
[----:B------:R-:W-:Y:S01]  /*2500*/  @!PT LDS RZ, [RZ] ;  /* 0x00000000fffff984 */ /* 0x000fe20000000800 */
[----:B------:R-:W-:Y:S01]  /*2510*/  @!PT LDS RZ, [RZ] ;  /* 0x00000000fffff984 */ /* 0x000fe20000000800 */
[----:B------:R1:W-:Y:S06]  /*2520*/  MEMBAR.ALL.CTA ;  /* 0x0000000000007992 */ /* 0x0003ec0000008000 */
[----:B-1----:R-:W1:Y:S01]  /*2530*/  FENCE.VIEW.ASYNC.S ;  /* 0x00000000000073c6 */ /* 0x002e620000000000 */
[----:B------:R-:W-:-:S04]  /*2540*/  PRMT R2, RZ, 0x654, R2 ;  /* 0x00000654ff027816 */ /* 0x000fc80000000002 */
[----:B-1----:R1:W-:Y:S01]  /*2550*/  SYNCS.ARRIVE.TRANS64.RED.A1T0 RZ, [R2+URZ], RZ ;  /* 0x000000ff02ff79a7 */ /* 0x0023e200081004ff */
[----:B--2---:R-:W-:-:S13]  /*2560*/  LOP3.LUT P2, RZ, R6, 0x1, RZ, 0xc0, !PT ;  /* 0x0000000106ff7812 */ /* 0x004fda000784c0ff */
[----:B------:R-:W-:Y:S01]  /*2570*/  @P2 SHF.R.U32.HI R3, RZ, 0x10, R5 ;  /* 0x00000010ff032819 */ /* 0x000fe20000011605 */
[----:B------:R-:W-:Y:S01]  /*2580*/  VOTEU.ANY UP0, P2 ;  /* 0x0000000000ff7886 */ /* 0x000fe20001000100 */
[----:B------:R-:W-:Y:S02]  /*2590*/  @P2 MOV R11, R4 ;  /* 0x00000004000b2202 */ /* 0x000fe40000000f00 */
[----:B------:R-:W-:Y:S02]  /*25a0*/  @P2 R2UR.BROADCAST UR8, R3 ;  /* 0x00000000030822ca */ /* 0x000fe400008e0000 */
[----:B------:R-:W-:-:S11]  /*25b0*/  @P2 LOP3.LUT R8, R5, 0xffff, RZ, 0xc0, !PT ;  /* 0x0000ffff05082812 */ /* 0x000fd600078ec0ff */
[----:B------:R-:W-:Y:S01]  /*25c0*/  @UP0 UMOV UR36, UR8 ;  /* 0x0000000800240c82 */ /* 0x000fe20008000000 */
[----:B-1----:R-:W-:Y:S05]  /*25d0*/  @!P0 BRA `(.L_x_41) ;  /* 0x0000000000b88947 */ /* 0x002fea0003800000 */
[----:B------:R-:W3:Y:S01]  /*25e0*/  LDC.64 R4, c[0x0][0xb18] ;  /* 0x0002c600ff047b82 */ /* 0x000ee20000000a00 */
[----:B------:R-:W-:-:S07]  /*25f0*/  ISETP.NE.AND P3, PT, R72, 0x1, PT ;  /* 0x000000014800780c */ /* 0x000fce0003f65270 */
[----:B------:R-:W1:Y:S08]  /*2600*/  LDC.64 R6, c[0x0][0xb10] ;  /* 0x0002c400ff067b82 */ /* 0x000e700000000a00 */
[----:B------:R-:W2:Y:S08]  /*2610*/  LDC R18, c[0x0][0xb20] ;  /* 0x0002c800ff127b82 */ /* 0x000eb00000000800 */
[----:B------:R-:W4:Y:S01]  /*2620*/  LDC R20, c[0x0][0xb0c] ;  /* 0x0002c300ff147b82 */ /* 0x000f220000000800 */
[----:B---3--:R-:W-:Y:S01]  /*2630*/  IMAD.HI.U32 R19, R0, R5, RZ ;  /* 0x0000000500137227 */ /* 0x008fe200078e00ff */
[----:B------:R-:W-:-:S03]  /*2640*/  ISETP.NE.AND P0, PT, R4, 0x1, PT ;  /* 0x000000010400780c */ /* 0x000fc60003f05270 */
[----:B------:R-:W-:-:S03]  /*2650*/  IMAD.HI.U32 R5, R8, R5, RZ ;  /* 0x0000000508057227 */ /* 0x000fc600078e00ff */
[----:B------:R-:W3:Y:S01]  /*2660*/  LDC.64 R2, c[0x0][0xb28] ;  /* 0x0002ca00ff027b82 */ /* 0x000ee20000000a00 */
[----:B-1----:R-:W-:-:S04]  /*2670*/  IMAD.HI.U32 R22, R9, R6, RZ ;  /* 0x0000000609167227 */ /* 0x002fc800078e00ff */
[----:B------:R-:W-:Y:S01]  /*2680*/  IMAD.HI.U32 R24, R11, R6, RZ ;  /* 0x000000060b187227 */ /* 0x000fe200078e00ff */
[----:B------:R-:W-:Y:S02]  /*2690*/  SHF.R.U32.HI R22, RZ, R7, R22 ;  /* 0x00000007ff167219 */ /* 0x000fe40000011616 */
[-C--:B--2---:R-:W-:Y:S02]  /*26a0*/  SHF.R.U32.HI R19, RZ, R18.reuse, R19 ;  /* 0x00000012ff137219 */ /* 0x084fe40000011613 */
[----:B------:R-:W-:Y:S02]  /*26b0*/  SHF.R.U32.HI R5, RZ, R18, R5 ;  /* 0x00000012ff057219 */ /* 0x000fe40000011605 */
[----:B------:R-:W-:Y:S02]  /*26c0*/  SEL R19, R0, R19, !P0 ;  /* 0x0000001300137207 */ /* 0x000fe40004000000 */
[----:B------:R-:W-:Y:S02]  /*26d0*/  SHF.R.U32.HI R24, RZ, R7, R24 ;  /* 0x00000007ff187219 */ /* 0x000fe40000011618 */
[----:B----4-:R-:W-:-:S02]  /*26e0*/  ISETP.NE.AND P1, PT, R20, 0x1, PT ;  /* 0x000000011400780c */ /* 0x010fc40003f25270 */
[----:B------:R-:W-:Y:S02]  /*26f0*/  SEL R5, R8, R5, !P0 ;  /* 0x0000000508057207 */ /* 0x000fe40004000000 */
[----:B------:R-:W-:Y:S02]  /*2700*/  SEL R21, R9, R22, !P1 ;  /* 0x0000001609157207 */ /* 0x000fe40004800000 */
[----:B------:R-:W-:Y:S01]  /*2710*/  SEL R7, R11, R24, !P1 ;  /* 0x000000180b077207 */ /* 0x000fe20004800000 */
[----:B---3--:R-:W-:-:S04]  /*2720*/  IMAD.HI.U32 R22, R19, R2, RZ ;  /* 0x0000000213167227 */ /* 0x008fc800078e00ff */
[----:B------:R-:W-:Y:S01]  /*2730*/  IMAD.HI.U32 R6, R21, R2, RZ ;  /* 0x0000000215067227 */ /* 0x000fe200078e00ff */
[----:B------:R-:W-:-:S04]  /*2740*/  @P3 SHF.R.U32.HI R19, RZ, R3, R22 ;  /* 0x00000003ff133219 */ /* 0x000fc80000011616 */
[----:B------:R-:W-:Y:S01]  /*2750*/  @P3 SHF.R.U32.HI R21, RZ, R3, R6 ;  /* 0x00000003ff153219 */ /* 0x000fe20000011606 */
[----:B------:R-:W-:-:S04]  /*2760*/  IMAD R19, R72, R19, RZ ;  /* 0x0000001348137224 */ /* 0x000fc800078e02ff */
[----:B------:R-:W-:Y:S01]  /*2770*/  IMAD R6, R72, R21, RZ ;  /* 0x0000001548067224 */ /* 0x000fe200078e02ff */
[C---:B------:R-:W-:Y:S02]  /*2780*/  ISETP.GE.AND P0, PT, R5.reuse, R19, PT ;  /* 0x000000130500720c */ /* 0x040fe40003f06270 */
[----:B------:R-:W-:Y:S02]  /*2790*/  IADD3 R19, PT, PT, -R5, RZ, RZ ;  /* 0x000000ff05137210 */ /* 0x000fe40007ffe1ff */
[----:B------:R-:W-:Y:S01]  /*27a0*/  ISETP.GE.OR P0, PT, R7, R6, P0 ;  /* 0x000000060700720c */ /* 0x000fe20000706670 */
[----:B------:R-:W-:-:S04]  /*27b0*/  IMAD.HI.U32 R6, R5, R2, RZ ;  /* 0x0000000205067227 */ /* 0x000fc800078e00ff */
[----:B------:R-:W-:Y:S01]  /*27c0*/  IMAD R8, R4, R19, R8 ;  /* 0x0000001304087224 */ /* 0x000fe200078e0208 */
[----:B------:R-:W-:-:S04]  /*27d0*/  SHF.R.U32.HI R6, RZ, R3, R6 ;  /* 0x00000003ff067219 */ /* 0x000fc80000011606 */
[----:B------:R-:W-:-:S03]  /*27e0*/  SEL R6, R5, R6, !P3 ;  /* 0x0000000605067207 */ /* 0x000fc60005800000 */
[----:B------:R-:W-:-:S04]  /*27f0*/  @!P0 IMAD.HI.U32 R18, R7, R2, RZ ;  /* 0x0000000207128227 */ /* 0x000fc800078e00ff */
[----:B------:R-:W-:Y:S01]  /*2800*/  IMAD.MOV R2, RZ, RZ, -R6 ;  /* 0x000000ffff027224 */ /* 0x000fe200078e0a06 */
[----:B------:R-:W-:-:S03]  /*2810*/  @!P0 SHF.R.U32.HI R18, RZ, R3, R18 ;  /* 0x00000003ff128219 */ /* 0x000fc60000011612 */
[----:B------:R-:W-:Y:S01]  /*2820*/  IMAD R2, R72, R2, R5 ;  /* 0x0000000248027224 */ /* 0x000fe200078e0205 */
        /* <DEDUP_REMOVED lines=9> */
.L_x_41:
[----:B------:R-:W1:Y:S02]  /*28c0*/  LDCU UR8, c[0x0][0xb30] ;  /* 0x00016600ff0877ac */ /* 0x000e640008000800 */
[----:B-1----:R-:W-:-:S09]  /*28d0*/  UISETP.NE.AND UP0, UPT, UR8, 0x1, UPT ;  /* 0x000000010800788c */ /* 0x002fd2000bf05270 */
[----:B------:R-:W-:Y:S05]  /*28e0*/  BRA.U UP0, `(.L_x_42) ;  /* 0x0000000100407547 */ /* 0x000fea000b800000 */
[----:B------:R-:W1:Y:S08]  /*28f0*/  LDC.64 R4, c[0x0][0xb10] ;  /* 0x0002c400ff047b82 */ /* 0x000e700000000a00 */
[----:B------:R-:W2:Y:S08]  /*2900*/  LDC.64 R2, c[0x0][0xb18] ;  /* 0x0002c600ff027b82 */ /* 0x000eb00000000a00 */
[----:B------:R-:W4:Y:S08]  /*2910*/  LDC R6, c[0x0][0xb20] ;  /* 0x0002c800ff067b82 */ /* 0x000f300000000800 */
[----:B------:R-:W3:Y:S01]  /*2920*/  LDC R18, c[0x0][0xb0c] ;  /* 0x0002c300ff127b82 */ /* 0x000ee20000000800 */
[----:B-1----:R-:W-:-:S05]  /*2930*/  IMAD.HI.U32 R4, R11, R4, RZ ;  /* 0x000000040b047227 */ /* 0x002fca00078e00ff */
[----:B------:R-:W-:Y:S01]  /*2940*/  SHF.R.U32.HI R4, RZ, R5, R4 ;  /* 0x00000005ff047219 */ /* 0x000fe20000011604 */
[----:B--2---:R-:W-:Y:S01]  /*2950*/  IMAD.HI.U32 R3, R8, R3, RZ ;  /* 0x0000000308037227 */ /* 0x004fe200078e00ff */
[----:B------:R-:W-:-:S04]  /*2960*/  ISETP.NE.AND P0, PT, R2, 0x1, PT ;  /* 0x000000010200780c */ /* 0x000fc80003f05270 */
[----:B----4-:R-:W-:-:S04]  /*2970*/  SHF.R.U32.HI R3, RZ, R6, R3 ;  /* 0x00000006ff037219 */ /* 0x010fc80000011603 */
[----:B------:R-:W-:Y:S02]  /*2980*/  SEL R3, R8, R3, !P0 ;  /* 0x0000000308037207 */ /* 0x000fe40004000000 */
[----:B---3--:R-:W-:-:S04]  /*2990*/  ISETP.NE.AND P1, PT, R18, 0x1, PT ;  /* 0x000000011200780c */ /* 0x008fc80003f25270 */
[----:B------:R-:W-:-:S05]  /*29a0*/  SEL R4, R11, R4, !P1 ;  /* 0x000000040b047207 */ /* 0x000fca0004800000 */
[----:B------:R-:W-:Y:S02]  /*29b0*/  IMAD.IADD R5, R3, 0x1, -R4 ;  /* 0x0000000103057824 */ /* 0x000fe400078e0a04 */
[----:B------:R-:W-:Y:S02]  /*29c0*/  IMAD.IADD R3, R4, 0x1, -R3 ;  /* 0x0000000104037824 */ /* 0x000fe400078e0a03 */
[----:B------:R-:W-:Y:S02]  /*29d0*/  IMAD R11, R5, R18, R11 ;  /* 0x00000012050b7224 */ /* 0x000fe400078e020b */
[----:B------:R-:W-:-:S07]  /*29e0*/  IMAD R8, R3, R2, R8 ;  /* 0x0000000203087224 */ /* 0x000fce00078e0208 */
.L_x_42:
[----:B------:R-:W-:Y:S01]  /*29f0*/  VIADD R14, R14, 0x1 ;  /* 0x000000010e0e7836 */ /* 0x000fe20000000000 */
[----:B------:R-:W-:Y:S01]  /*2a00*/  PLOP3.LUT P1, PT, PT, PT, PT, 0x80, 0x8 ;  /* 0x000000000008781c */ /* 0x000fe20003f2f070 */
[----:B------:R-:W-:Y:S02]  /*2a10*/  IMAD.IADD R155, R11, 0x1, R154 ;  /* 0x000000010b9b7824 */ /* 0x000fe400078e029a */
[----:B------:R-:W-:Y:S01]  /*2a20*/  IMAD.IADD R164, R8, 0x1, R143 ;  /* 0x0000000108a47824 */ /* 0x000fe200078e028f */
[----:B------:R-:W-:-:S04]  /*2a30*/  ISETP.NE.AND P0, PT, R14, 0x2, PT ;  /* 0x000000020e00780c */ /* 0x000fc80003f05270 */
[----:B------:R-:W-:Y:S02]  /*2a40*/  SEL R2, RZ, 0x1, P0 ;  /* 0x00000001ff027807 */ /* 0x000fe40000000000 */
[----:B------:R-:W-:Y:S02]  /*2a50*/  SEL R14, R14, RZ, P0 ;  /* 0x000000ff0e0e7207 */ /* 0x000fe40000000000 */
[----:B------:R-:W-:Y:S01]  /*2a60*/  LOP3.LUT R13, R13, R2, RZ, 0x3c, !PT ;  /* 0x000000020d0d7212 */ /* 0x000fe200078e3cff */
[----:B------:R-:W-:Y:S06]  /*2a70*/  @P2 BRA `(.L_x_43) ;  /* 0xfffffff000582947 */ /* 0x000fec000383ffff */
[----:B------:R-:W-:Y:S01]  /*2a80*/  UIADD3 UR4, UPT, UPT, UR4, 0x148, URZ ;  /* 0x0000014804047890 */ /* 0x000fe2000fffe0ff */
[----:B------:R-:W-:-:S03]  /*2a90*/  SHF.L.U32 R3, R15, 0x1f, RZ ;  /* 0x0000001f0f037819 */ /* 0x000fc600000006ff */
[----:B------:R-:W-:-:S09]  /*2aa0*/  ULEA UR5, UR13, UR4, 0x3 ;  /* 0x000000040d057291 */ /* 0x000fd2000f8e18ff */
[----:B------:R-:W1:Y:S02]  /*2ab0*/  SYNCS.PHASECHK.TRANS64.TRYWAIT P0, [UR5], R3 ;  /* 0x00000003ff0075a7 */ /* 0x000e640008001105 */
[----:B-1----:R-:W-:Y:S05]  /*2ac0*/  @!P0 BRA `(.L_x_44) ;  /* 0x0000005c00f48947 */ /* 0x002fea0003800000 */
.L_x_156:
[----:B------:R-:W-:-:S04]  /*2ad0*/  UIADD3 UR6, UPT, UPT, UR13, 0x1, URZ ;  /* 0x000000010d067890 */ /* 0x000fc8000fffe0ff */
[----:B------:R-:W-:-:S04]  /*2ae0*/  UISETP.NE.AND UP0, UPT, UR6, 0x29, UPT ;  /* 0x000000290600788c */ /* 0x000fc8000bf05270 */
[----:B------:R-:W-:Y:S02]  /*2af0*/  USEL UR7, URZ, 0x1, UP0 ;  /* 0x00000001ff077887 */ /* 0x000fe40008000000 */
[----:B------:R-:W-:-:S04]  /*2b00*/  USEL UR6, UR6, URZ, UP0 ;  /* 0x000000ff06067287 */ /* 0x000fc80008000000 */
[----:B------:R-:W-:Y:S01]  /*2b10*/  ULEA UR5, UR6, UR4, 0x3 ;  /* 0x0000000406057291 */ /* 0x000fe2000f8e18ff */
[----:B------:R-:W-:-:S04]  /*2b20*/  LOP3.LUT R2, R15, UR7, RZ, 0x3c, !PT ;  /* 0x000000070f027c12 */ /* 0x000fc8000f8e3cff */
[----:B-1----:R-:W-:-:S04]  /*2b30*/  SHF.L.U32 R3, R2, 0x1f, RZ ;  /* 0x0000001f02037819 */ /* 0x002fc800000006ff */
[----:B------:R-:W1:Y:S02]  /*2b40*/  SYNCS.PHASECHK.TRANS64.TRYWAIT P0, [UR5], R3 ;  /* 0x00000003ff0075a7 */ /* 0x000e640008001105 */
[----:B-1----:R-:W-:Y:S05]  /*2b50*/  @!P0 BRA `(.L_x_45) ;  /* 0x0000005c00e88947 */ /* 0x002fea0003800000 */
.L_x_158:
        /* <DEDUP_REMOVED lines=9> */
.L_x_160:
        /* <DEDUP_REMOVED lines=9> */
.L_x_162:
        /* <DEDUP_REMOVED lines=9> */
.L_x_164:
        /* <DEDUP_REMOVED lines=9> */
.L_x_166:
        /* <DEDUP_REMOVED lines=9> */
.L_x_168:
        /* <DEDUP_REMOVED lines=9> */
.L_x_170:
        /* <DEDUP_REMOVED lines=9> */
.L_x_172:
        /* <DEDUP_REMOVED lines=9> */
.L_x_174:
        /* <DEDUP_REMOVED lines=9> */
.L_x_176:
        /* <DEDUP_REMOVED lines=9> */
.L_x_178:
        /* <DEDUP_REMOVED lines=9> */
.L_x_180:
        /* <DEDUP_REMOVED lines=9> */
.L_x_182:
        /* <DEDUP_REMOVED lines=9> */
.L_x_184:
        /* <DEDUP_REMOVED lines=9> */
.L_x_186:
        /* <DEDUP_REMOVED lines=9> */
.L_x_188:
        /* <DEDUP_REMOVED lines=9> */
.L_x_190:
        /* <DEDUP_REMOVED lines=9> */
.L_x_192:
        /* <DEDUP_REMOVED lines=9> */
.L_x_194:
        /* <DEDUP_REMOVED lines=9> */
.L_x_196:
        /* <DEDUP_REMOVED lines=9> */
.L_x_198:
        /* <DEDUP_REMOVED lines=9> */
.L_x_200:
        /* <DEDUP_REMOVED lines=9> */
.L_x_202:
        /* <DEDUP_REMOVED lines=9> */
.L_x_204:
        /* <DEDUP_REMOVED lines=9> */
.L_x_206:
        /* <DEDUP_REMOVED lines=9> */
.L_x_208:
        /* <DEDUP_REMOVED lines=9> */
.L_x_210:
        /* <DEDUP_REMOVED lines=9> */
.L_x_212:
        /* <DEDUP_REMOVED lines=9> */
.L_x_214:
        /* <DEDUP_REMOVED lines=9> */
.L_x_216:
        /* <DEDUP_REMOVED lines=9> */
.L_x_218:
        /* <DEDUP_REMOVED lines=9> */
.L_x_220:
        /* <DEDUP_REMOVED lines=9> */
.L_x_222:
        /* <DEDUP_REMOVED lines=9> */
.L_x_224:
        /* <DEDUP_REMOVED lines=9> */
.L_x_226:
        /* <DEDUP_REMOVED lines=9> */
.L_x_228:
        /* <DEDUP_REMOVED lines=9> */
.L_x_230:
        /* <DEDUP_REMOVED lines=9> */
.L_x_232:
        /* <DEDUP_REMOVED lines=9> */
.L_x_234:
[----:B------:R-:W-:-:S04]  /*40c0*/  UIADD3 UR6, UPT, UPT, UR6, 0x1, URZ ;  /* 0x0000000106067890 */ /* 0x000fc8000fffe0ff */
[----:B------:R-:W-:-:S04]  /*40d0*/  UISETP.NE.AND UP0, UPT, UR6, 0x29, UPT ;  /* 0x000000290600788c */ /* 0x000fc8000bf05270 */
[----:B------:R-:W-:Y:S02]  /*40e0*/  USEL UR5, URZ, 0x1, UP0 ;  /* 0x00000001ff057887 */ /* 0x000fe40008000000 */
[----:B------:R-:W-:-:S04]  /*40f0*/  USEL UR6, UR6, URZ, UP0 ;  /* 0x000000ff06067287 */ /* 0x000fc80008000000 */
[----:B------:R-:W-:Y:S01]  /*4100*/  ULEA UR6, UR6, UR4, 0x3 ;  /* 0x0000000406067291 */ /* 0x000fe2000f8e18ff */
[----:B-1----:R-:W-:-:S04]  /*4110*/  LOP3.LUT R3, R2, UR5, RZ, 0x3c, !PT ;  /* 0x0000000502037c12 */ /* 0x002fc8000f8e3cff */
[----:B------:R-:W-:Y:S01]  /*4120*/  SHF.L.U32 R3, R3, 0x1f, RZ ;  /* 0x0000001f03037819 */ /* 0x000fe200000006ff */
[----:B---3--:R-:W-:-:S07]  /*4130*/  IMAD.U32 R0, RZ, RZ, UR6 ;  /* 0x00000006ff007e24 */ /* 0x008fce000f8e00ff */
.L_x_84:
[----:B-1----:R1:W2:Y:S02]  /*4140*/  SYNCS.PHASECHK.TRANS64.TRYWAIT P0, [R0+URZ], R3 ;  /* 0x00000003000075a7 */ /* 0x0022a400080011ff */
[----:B--2---:R-:W-:Y:S05]  /*4150*/  @!P0 NANOSLEEP.SYNCS 0x989680 ;  /* 0x009896800000895d */ /* 0x004fea0003900000 */
[----:B------:R-:W2:Y:S02]  /*4160*/  @!P0 SYNCS.PHASECHK.TRANS64 P0, [R0+URZ], R3 ;  /* 0x00000003000085a7 */ /* 0x000ea400080010ff */
[----:B--2---:R-:W-:Y:S05]  /*4170*/  @P0 EXIT ;  /* 0x000000000000094d */ /* 0x004fea0003800000 */
[----:B------:R-:W-:Y:S05]  /*4180*/  BRA `(.L_x_84) ;  /* 0xfffffffc00ec7947 */ /* 0x000fea000383ffff */
.L_x_23:
[----:B------:R-:W-:-:S04]  /*4190*/  UISETP.NE.AND UP1, UPT, UR37, URZ, UPT ;  /* 0x000000ff2500728c */ /* 0x000fc8000bf25270 */
[----:B------:R-:W-:-:S09]  /*41a0*/  UISETP.NE.OR UP1, UPT, UR10, 0x1, UP1 ;  /* 0x000000010a00788c */ /* 0x000fd20008f25670 */
[----:B------:R-:W-:Y:S05]  /*41b0*/  BRA.U UP1, `(.L_x_85) ;  /* 0x00000005014c7547 */ /* 0x000fea000b800000 */
[----:B------:R-:W-:Y:S01]  /*41c0*/  HFMA2 R11, -RZ, RZ, 0, 0 ;  /* 0x00000000ff0b7431 */ /* 0x000fe200000001ff */
[----:B------:R-:W-:Y:S01]  /*41d0*/  ISETP.GE.U32.AND P2, PT, R10, 0x2, PT ;  /* 0x000000020a00780c */ /* 0x000fe20003f46070 */
[----:B------:R-:W-:Y:S01]  /*41e0*/  IMAD.MOV.U32 R12, RZ, RZ, 0x1 ;  /* 0x00000001ff0c7424 */ /* 0x000fe200078e00ff */
[----:B------:R-:W-:Y:S01]  /*41f0*/  CS2R R8, SRZ ;  /* 0x0000000000087805 */ /* 0x000fe2000001ff00 */
[----:B------:R-:W-:Y:S01]  /*4200*/  IMAD.MOV.U32 R3, RZ, RZ, RZ ;  /* 0x000000ffff037224 */ /* 0x000fe200078e00ff */
[----:B------:R-:W-:Y:S01]  /*4210*/  UMOV UR4, 0x400 ;  /* 0x0000040000047882 */ /* 0x000fe20000000000 */
[----:B------:R-:W-:Y:S01]  /*4220*/  UMOV UR6, URZ ;  /* 0x000000ff00067c82 */ /* 0x000fe20008000000 */
[----:B------:R-:W-:-:S12]  /*4230*/  ULEA UR37, UR37, UR4, 0x18 ;  /* 0x0000000425257291 */ /* 0x000fd8000f8ec0ff */
.L_x_89:
[----:B------:R-:W-:Y:S02]  /*4240*/  LEA R0, R3, UR37, 0x3 ;  /* 0x0000002503007c11 */ /* 0x000fe4000f8e18ff */
[----:B------:R-:W-:-:S03]  /*4250*/  SHF.L.U32 R5, R8, 0x1f, RZ ;  /* 0x0000001f08057819 */ /* 0x000fc600000006ff */
[----:B------:R-:W-:Y:S01]  /*4260*/  VIADD R4, R0, 0x320 ;  /* 0x0000032000047836 */ /* 0x000fe20000000000 */
[----:B------:R-:W1:Y:S02]  /*4270*/  SYNCS.PHASECHK.TRANS64.TRYWAIT P0, [R0+URZ+0x310], R5 ;  /* 0x00031005000075a7 */ /* 0x000e6400080011ff */
[----:B-1----:R-:W-:Y:S05]  /*4280*/  @!P0 BRA `(.L_x_86) ;  /* 0x0000005400c48947 */ /* 0x002fea0003800000 */
.L_x_235:
[----:B------:R-:W-:Y:S01]  /*4290*/  ULEA UR5, UR6, UR37, 0x3 ;  /* 0x0000002506057291 */ /* 0x000fe2000f8e18ff */
[----:B------:R-:W-:Y:S01]  /*42a0*/  PRMT R4, RZ, 0x654, R4 ;  /* 0x00000654ff047816 */ /* 0x000fe20000000004 */
[----:B-1----:R-:W-:Y:S01]  /*42b0*/  @!P2 IMAD.MOV.U32 R5, RZ, RZ, 0x10 ;  /* 0x00000010ff05a424 */ /* 0x002fe200078e00ff */
[----:B------:R-:W-:Y:S01]  /*42c0*/  SHF.L.U32 R7, R12, 0x1f, RZ ;  /* 0x0000001f0c077819 */ /* 0x000fe200000006ff */
[----:B------:R-:W-:Y:S01]  /*42d0*/  UIADD3 UR4, UPT, UPT, UR5, 0x2b0, URZ ;  /* 0x000002b005047890 */ /* 0x000fe2000fffe0ff */
[----:B------:R1:W-:Y:S05]  /*42e0*/  SYNCS.ARRIVE.TRANS64.RED.A1T0 RZ, [R4+URZ], RZ ;  /* 0x000000ff04ff79a7 */ /* 0x0003ea00081004ff */
[----:B------:R-:W-:Y:S01]  /*42f0*/  IMAD.U32 R13, RZ, RZ, UR4 ;  /* 0x00000004ff0d7e24 */ /* 0x000fe2000f8e00ff */
[----:B------:R-:W2:Y:S04]  /*4300*/  SYNCS.PHASECHK.TRANS64.TRYWAIT P0, [UR5+0x2c0], R7 ;  /* 0x0002c007ff0075a7 */ /* 0x000ea80008001105 */
[----:B------:R-:W-:Y:S01]  /*4310*/  PRMT R13, R10, 0x654, R13 ;  /* 0x000006540a0d7816 */ /* 0x000fe2000000000d */
[----:B-12---:R-:W-:Y:S06]  /*4320*/  @!P0 BRA `(.L_x_87) ;  /* 0x0000005400b08947 */ /* 0x006fec0003800000 */
.L_x_237:
[----:B------:R-:W-:Y:S01]  /*4330*/  ULEA UR4, UR6, UR37, 0x4 ;  /* 0x0000002506047291 */ /* 0x000fe2000f8e20ff */
[----:B------:R-:W-:Y:S01]  /*4340*/  SEL R2, R13, R2, !P2 ;  /* 0x000000020d027207 */ /* 0x000fe20005000000 */
[----:B------:R-:W-:Y:S01]  /*4350*/  UIADD3 UR5, UPT, UPT, UR5, 0x2b0, URZ ;  /* 0x000002b005057890 */ /* 0x000fe2000fffe0ff */
[----:B-1----:R-:W-:Y:S01]  /*4360*/  LEA R0, R11, UR37, 0x3 ;  /* 0x000000250b007c11 */ /* 0x002fe2000f8e18ff */
[----:B------:R-:W-:Y:S01]  /*4370*/  UIADD3 UR4, UPT, UPT, UR4, 0x340, URZ ;  /* 0x0000034004047890 */ /* 0x000fe2000fffe0ff */
[----:B------:R1:W-:Y:S01]  /*4380*/  @!P2 SYNCS.ARRIVE.TRANS64.RED RZ, [R2+URZ], R5 ;  /* 0x0000000502ffa9a7 */ /* 0x0003e200080004ff */
[----:B------:R-:W-:Y:S01]  /*4390*/  UIADD3 UR6, UPT, UPT, UR6, 0x1, URZ ;  /* 0x0000000106067890 */ /* 0x000fe2000fffe0ff */
[----:B------:R-:W-:-:S03]  /*43a0*/  VIADD R3, R3, 0x1 ;  /* 0x0000000103037836 */ /* 0x000fc60000000000 */
[----:B------:R-:W-:Y:S02]  /*43b0*/  UISETP.NE.AND UP0, UPT, UR6, 0x2, UPT ;  /* 0x000000020600788c */ /* 0x000fe4000bf05270 */
[----:B------:R-:W-:Y:S01]  /*43c0*/  ISETP.NE.AND P0, PT, R3, 0x2, PT ;  /* 0x000000020300780c */ /* 0x000fe20003f05270 */
[----:B------:R-:W-:Y:S06]  /*43d0*/  UGETNEXTWORKID.BROADCAST [UR4], [UR5] ;  /* 0x00000000040073ca */ /* 0x000fec0008000100 */
[----:B------:R-:W-:Y:S02]  /*43e0*/  USEL UR4, URZ, 0x1, UP0 ;  /* 0x00000001ff047887 */ /* 0x000fe40008000000 */
[----:B------:R-:W-:-:S04]  /*43f0*/  USEL UR6, UR6, URZ, UP0 ;  /* 0x000000ff06067287 */ /* 0x000fc80008000000 */
[----:B------:R-:W-:Y:S02]  /*4400*/  LOP3.LUT R12, R12, UR4, RZ, 0x3c, !PT ;  /* 0x000000040c0c7c12 */ /* 0x000fe4000f8e3cff */
[----:B-1----:R-:W-:-:S04]  /*4410*/  SHF.L.U32 R5, R9, 0x1f, RZ ;  /* 0x0000001f09057819 */ /* 0x002fc800000006ff */
[----:B------:R-:W1:Y:S02]  /*4420*/  SYNCS.PHASECHK.TRANS64.TRYWAIT P1, [R0+URZ+0x2b0], R5 ;  /* 0x0002b005000075a7 */ /* 0x000e6400080211ff */
[----:B-1----:R-:W-:Y:S05]  /*4430*/  @!P1 BRA `(.L_x_88) ;  /* 0x0000005400849947 */ /* 0x002fea0003800000 */
.L_x_238:
[----:B------:R-:W-:Y:S01]  /*4440*/  LEA R4, R11, UR37, 0x4 ;  /* 0x000000250b047c11 */ /* 0x000fe2000f8e20ff */
[----:B-1----:R-:W-:Y:S01]  /*4450*/  VIADD R0, R0, 0x2c0 ;  /* 0x000002c000007836 */ /* 0x002fe20000000000 */
[----:B------:R-:W-:Y:S01]  /*4460*/  SEL R3, R3, RZ, P0 ;  /* 0x000000ff03037207 */ /* 0x000fe20000000000 */
[----:B------:R-:W-:-:S03]  /*4470*/  VIADD R11, R11, 0x1 ;  /* 0x000000010b0b7836 */ /* 0x000fc60000000000 */
[----:B------:R-:W1:Y:S01]  /*4480*/  LDS.128 R4, [R4+0x340] ;  /* 0x0003400004047984 */ /* 0x000e620000000c00 */
[----:B------:R-:W-:Y:S02]  /*4490*/  PRMT R0, RZ, 0x654, R0 ;  /* 0x00000654ff007816 */ /* 0x000fe40000000000 */
[C---:B------:R-:W-:Y:S01]  /*44a0*/  ISETP.NE.AND P1, PT, R11.reuse, 0x2, PT ;  /* 0x000000020b00780c */ /* 0x040fe20003f25270 */
[----:B------:R-:W-:Y:S01]  /*44b0*/  @!PT LDS RZ, [RZ] ;  /* 0x00000000fffff984 */ /* 0x000fe20000000800 */
[----:B------:R-:W-:Y:S01]  /*44c0*/  @!PT LDS RZ, [RZ] ;  /* 0x00000000fffff984 */ /* 0x000fe20000000800 */
[----:B------:R-:W-:Y:S01]  /*44d0*/  @!PT LDS RZ, [RZ] ;  /* 0x00000000fffff984 */ /* 0x000fe20000000800 */
[----:B------:R-:W-:Y:S01]  /*44e0*/  @!PT LDS RZ, [RZ] ;  /* 0x00000000fffff984 */ /* 0x000fe20000000800 */
[----:B------:R2:W-:Y:S06]  /*44f0*/  MEMBAR.ALL.CTA ;  /* 0x0000000000007992 */ /* 0x0005ec0000008000 */
[----:B--2---:R-:W2:Y:S01]  /*4500*/  FENCE.VIEW.ASYNC.S ;  /* 0x00000000000073c6 */ /* 0x004ea20000000000 */
[----:B------:R-:W-:Y:S01]  /*4510*/  SEL R11, R11, RZ, P1 ;  /* 0x000000ff0b0b7207 */ /* 0x000fe20000800000 */
[----:B--2---:R2:W-:Y:S01]  /*4520*/  SYNCS.ARRIVE.TRANS64.RED.A1T0 RZ, [R0+URZ], RZ ;  /* 0x000000ff00ff79a7 */ /* 0x0045e200081004ff */
[----:B-1----:R-:W-:-:S02]  /*4530*/  LOP3.LUT P3, RZ, R6, 0x1, RZ, 0xc0, !PT ;  /* 0x0000000106ff7812 */ /* 0x002fc4000786c0ff */
[----:B------:R-:W-:-:S04]  /*4540*/  SEL R5, RZ, 0x1, P0 ;  /* 0x00000001ff057807 */ /* 0x000fc80000000000 */
[----:B------:R-:W-:Y:S02]  /*4550*/  LOP3.LUT R8, R8, R5, RZ, 0x3c, !PT ;  /* 0x0000000508087212 */ /* 0x000fe400078e3cff */
[----:B--2---:R-:W-:-:S04]  /*4560*/  SEL R0, RZ, 0x1, P1 ;  /* 0x00000001ff007807 */ /* 0x004fc80000800000 */
[----:B------:R-:W-:Y:S01]  /*4570*/  LOP3.LUT R9, R9, R0, RZ, 0x3c, !PT ;  /* 0x0000000009097212 */ /* 0x000fe200078e3cff */
[----:B------:R-:W-:Y:S06]  /*4580*/  @P3 BRA `(.L_x_89) ;  /* 0xfffffffc002c3947 */ /* 0x000fec000383ffff */
[----:B------:R-:W-:Y:S01]  /*4590*/  ULEA UR5, UR6, UR37, 0x3 ;  /* 0x0000002506057291 */ /* 0x000fe2000f8e18ff */
[----:B------:R-:W-:-:S08]  /*45a0*/  SHF.L.U32 R3, R12, 0x1f, RZ ;  /* 0x0000001f0c037819 */ /* 0x000fd000000006ff */
[----:B------:R-:W1:Y:S02]  /*45b0*/  SYNCS.PHASECHK.TRANS64 P0, [UR5+0x2c0], R3 ;  /* 0x0002c003ff0075a7 */ /* 0x000e640008001005 */
[----:B-1----:R-:W-:Y:S05]  /*45c0*/  @P0 BRA `(.L_x_90) ;  /* 0x0000000000080947 */ /* 0x002fea0003800000 */
[----:B------:R-:W1:Y:S02]  /*45d0*/  SYNCS.PHASECHK.TRANS64.TRYWAIT P0, [UR5+0x2c0], R3 ;  /* 0x0002c003ff0075a7 */ /* 0x000e640008001105 */
[----:B-1----:R-:W-:Y:S05]  /*45e0*/  @!P0 BRA `(.L_x_91) ;  /* 0x00000054002c8947 */ /* 0x002fea0003800000 */
.L_x_90:
[----:B------:R-:W-:-:S04]  /*45f0*/  UIADD3 UR4, UPT, UPT, UR6, 0x1, URZ ;  /* 0x0000000106047890 */ /* 0x000fc8000fffe0ff */
[----:B------:R-:W-:-:S04]  /*4600*/  UISETP.NE.AND UP0, UPT, UR4, 0x2, UPT ;  /* 0x000000020400788c */ /* 0x000fc8000bf05270 */
[----:B------:R-:W-:Y:S02]  /*4610*/  USEL UR7, URZ, 0x1, UP0 ;  /* 0x00000001ff077887 */ /* 0x000fe40008000000 */
[----:B------:R-:W-:-:S04]  /*4620*/  USEL UR4, UR4, URZ, UP0 ;  /* 0x000000ff04047287 */ /* 0x000fc80008000000 */
[----:B------:R-:W-:Y:S01]  /*4630*/  ULEA UR4, UR4, UR37, 0x3 ;  /* 0x0000002504047291 */ /* 0x000fe2000f8e18ff */
[----:B-1----:R-:W-:-:S04]  /*4640*/  LOP3.LUT R3, R12, UR7, RZ, 0x3c, !PT ;  /* 0x000000070c037c12 */ /* 0x002fc8000f8e3cff */
[----:B------:R-:W-:-:S04]  /*4650*/  SHF.L.U32 R0, R3, 0x1f, RZ ;  /* 0x0000001f03007819 */ /* 0x000fc800000006ff */
[----:B------:R-:W1:Y:S02]  /*4660*/  SYNCS.PHASECHK.TRANS64 P0, [UR4+0x2c0], R0 ;  /* 0x0002c000ff0075a7 */ /* 0x000e640008001004 */
[----:B-1----:R-:W-:Y:S05]  /*4670*/  @P0 EXIT ;  /* 0x000000000000094d */ /* 0x002fea0003800000 */
[----:B------:R-:W-:Y:S02]  /*4680*/  SHF.L.U32 R3, R3, 0x1f, RZ ;  /* 0x0000001f03037819 */ /* 0x000fe400000006ff */
[----:B------:R-:W-:-:S07]  /*4690*/  MOV R0, UR4 ;  /* 0x0000000400007c02 */ /* 0x000fce0008000f00 */
.L_x_92:
[----:B-1----:R1:W2:Y:S02]  /*46a0*/  SYNCS.PHASECHK.TRANS64.TRYWAIT P0, [R0+URZ+0x2c0], R3 ;  /* 0x0002c003000075a7 */ /* 0x0022a400080011ff */
[----:B--2---:R-:W-:Y:S05]  /*46b0*/  @!P0 NANOSLEEP.SYNCS 0x989680 ;  /* 0x009896800000895d */ /* 0x004fea0003900000 */
[----:B------:R-:W2:Y:S02]  /*46c0*/  @!P0 SYNCS.PHASECHK.TRANS64 P0, [R0+URZ+0x2c0], R3 ;  /* 0x0002c003000085a7 */ /* 0x000ea400080010ff */
[----:B--2---:R-:W-:Y:S05]  /*46d0*/  @P0 EXIT ;  /* 0x000000000000094d */ /* 0x004fea0003800000 */
[----:B------:R-:W-:Y:S05]  /*46e0*/  BRA `(.L_x_92) ;  /* 0xfffffffc00ec7947 */ /* 0x000fea000383ffff */
.L_x_85:
[----:B------:R-:W-:Y:S05]  /*46f0*/  BRA.U UP4, `(.L_x_93) ;  /* 0x0000001104847547 */ /* 0x000fea000b800000 */
[----:B------:R-:W-:Y:S01]  /*4700*/  UMOV UR6, 0x40 ;  /* 0x0000004000067882 */ /* 0x000fe20000000000 */
[----:B------:R-:W-:Y:S01]  /*4710*/  NOP ;  /* 0x0000000000007918 */ /* 0x000fe20000000000 */
[----:B------:R-:W-:Y:S01]  /*4720*/  ULEA UR6, UR37, UR6, 0x18 ;  /* 0x0000000625067291 */ /* 0x000fe2000f8ec0ff */
[----:B------:R-:W-:Y:S02]  /*4730*/  UMOV UR7, 0x400 ;  /* 0x0000040000077882 */ /* 0x000fe40000000000 */
[----:B------:R-:W-:-:S06]  /*4740*/  ULEA UR37, UR37, UR7, 0x18 ;  /* 0x0000000725257291 */ /* 0x000fcc000f8ec0ff */
[----:B------:R-:W1:Y:S02]  /*4750*/  LDS.U8 R2, [UR6+0x1c] ;  /* 0x00001c06ff027984 */ /* 0x000e640008000000 */
[----:B-1----:R-:W-:-:S13]  /*4760*/  ISETP.NE.AND P0, PT, R2, RZ, PT ;  /* 0x000000ff0200720c */ /* 0x002fda0003f05270 */
[----:B------:R-:W-:Y:S05]  /*4770*/  @P0 BRA `(.L_x_94) ;  /* 0x0000000400080947 */ /* 0x000fea0003800000 */
[----:B------:R-:W-:Y:S02]  /*4780*/  UISETP.NE.U32.AND UP0, UPT, UR5, 0x1, UPT ;  /* 0x000000010500788c */ /* 0x000fe4000bf05070 */
[----:B------:R-:W-:-:S07]  /*4790*/  UIADD3 UR8, UPT, UPT, UR6, 0x8, URZ ;  /* 0x0000000806087890 */ /* 0x000fce000fffe0ff */
[----:B------:R-:W-:Y:S05]  /*47a0*/  BRA.U !UP0, `(.L_x_95) ;  /* 0x00000001089c7547 */ /* 0x000fea000b800000 */
[----:B------:R-:W-:Y:S01]  /*47b0*/  ELECT P0, URZ, PT ;  /* 0x0000000000ff782f */ /* 0x000fe20003800000 */
[----:B------:R-:W-:-:S12]  /*47c0*/  BSSY B0, `(.L_x_95) ;  /* 0x0000025000007945 */ /* 0x000fd80003800000 */
[----:B------:R-:W-:Y:S05]  /*47d0*/  @!P0 BRA `(.L_x_96) ;  /* 0x00000000008c8947 */ /* 0x000fea0003800000 */
[----:B------:R-:W-:-:S05]  /*47e0*/  UMOV UR7, 0x10 ;  /* 0x0000001000077882 */ /* 0x000fca0000000000 */
[----:B------:R-:W-:Y:S04]  /*47f0*/  DEPBAR.LE SB1, 0x36 ;  /* 0x00009d800000791a */ /* 0x000fe80000000000 */
[----:B------:R-:W1:Y:S02]  /*4800*/  UTCATOMSWS.2CTA.FIND_AND_SET.ALIGN UP1, UR7, UR7 ;  /* 0x00000007000775e3 */ /* 0x000e640008220800 */
[----:B-1----:R-:W-:Y:S01]  /*4810*/  MOV R11, UR7 ;  /* 0x00000007000b7c02 */ /* 0x002fe20008000f00 */
[----:B------:R-:W-:Y:S06]  /*4820*/  BRA.U UP1, `(.L_x_97) ;  /* 0x0000000101187547 */ /* 0x000fec000b800000 */
.L_x_98:
[----:B------:R-:W-:Y:S05]  /*4830*/  NANOSLEEP 0x64 ;  /* 0x000000640000795d */ /* 0x000fea0003800000 */
[----:B------:R-:W-:-:S05]  /*4840*/  UMOV UR7, 0x10 ;  /* 0x0000001000077882 */ /* 0x000fca0000000000 */
[----:B------:R-:W-:Y:S04]  /*4850*/  DEPBAR.LE SB1, 0x36 ;  /* 0x00009d800000791a */ /* 0x000fe80000000000 */
[----:B------:R-:W1:Y:S02]  /*4860*/  UTCATOMSWS.2CTA.FIND_AND_SET.ALIGN UP1, UR7, UR7 ;  /* 0x00000007000775e3 */ /* 0x000e640008220800 */
[----:B-1----:R-:W-:Y:S01]  /*4870*/  MOV R11, UR7 ;  /* 0x00000007000b7c02 */ /* 0x002fe20008000f00 */
[----:B------:R-:W-:Y:S05]  /*4880*/  BRA.U !UP1, `(.L_x_98) ;  /* 0xfffffffd09e87547 */ /* 0x000fea000b83ffff */
.L_x_97:
[----:B------:R-:W1:Y:S01]  /*4890*/  LDS R5, [UR6+0x10] ;  /* 0x00001006ff057984 */ /* 0x000e620008000800 */
[----:B------:R-:W-:Y:S01]  /*48a0*/  IMAD.U32 R3, RZ, RZ, UR37 ;  /* 0x00000025ff037e24 */ /* 0x000fe2000f8e00ff */
[----:B------:R-:W-:-:S03]  /*48b0*/  MOV R2, UR4 ;  /* 0x0000000400027c02 */ /* 0x000fc60008000f00 */
[----:B------:R-:W-:Y:S01]  /*48c0*/  VIADD R3, R3, 0x360 ;  /* 0x0000036003037836 */ /* 0x000fe20000000000 */
[----:B-1----:R-:W-:-:S04]  /*48d0*/  SHF.L.U32 R5, R5, 0x1f, RZ ;  /* 0x0000001f05057819 */ /* 0x002fc800000006ff */
[----:B------:R-:W1:Y:S02]  /*48e0*/  SYNCS.PHASECHK.TRANS64.TRYWAIT P0, [UR6+0x8], R5 ;  /* 0x00000805ff0075a7 */ /* 0x000e640008001106 */
[----:B-1----:R-:W-:Y:S05]  /*48f0*/  @P0 BRA `(.L_x_99) ;  /* 0x0000000000080947 */ /* 0x002fea0003800000 */
[----:B------:R-:W1:Y:S02]  /*4900*/  SYNCS.PHASECHK.TRANS64.TRYWAIT P0, [UR6+0x8], R5 ;  /* 0x00000805ff0075a7 */ /* 0x000e640008001106 */
[----:B-1----:R-:W-:Y:S05]  /*4910*/  @!P0 BRA `(.L_x_100) ;  /* 0x0000005000788947 */ /* 0x002fea0003800000 */
.L_x_99:
[----:B-1----:R-:W-:Y:S01]  /*4920*/  HFMA2 R4, -RZ, RZ, 0, 5.9604644775390625e-08 ;  /* 0x00000001ff047431 */ /* 0x002fe200000001ff */
[----:B------:R-:W-:Y:S01]  /*4930*/  UPRMT UR7, UR4, 0x654, UR8 ;  /* 0x0000065404077896 */ /* 0x000fe20008000008 */
[----:B------:R-:W-:Y:S01]  /*4940*/  IMAD.MOV.U32 R6, RZ, RZ, 0xffff ;  /* 0x0000ffffff067424 */ /* 0x000fe200078e00ff */
[----:B------:R-:W-:Y:S01]  /*4950*/  PRMT R2, R2, 0x654, R3 ;  /* 0x0000065402027816 */ /* 0x000fe20000000003 */
[----:B------:R-:W-:Y:S02]  /*4960*/  IMAD.MOV.U32 R5, RZ, RZ, 0x4 ;  /* 0x00000004ff057424 */ /* 0x000fe400078e00ff */
[----:B------:R-:W-:Y:S01]  /*4970*/  IMAD.SHL.U32 R9, R11, 0x20, RZ ;  /* 0x000000200b097824 */ /* 0x000fe200078e00ff */
[----:B------:R-:W-:Y:S02]  /*4980*/  MOV R3, UR7 ;  /* 0x0000000700037c02 */ /* 0x000fe40008000f00 */
[-C--:B------:R-:W-:Y:S01]  /*4990*/  SHF.L.U32 R7, R6, R11.reuse, RZ ;  /* 0x0000000b06077219 */ /* 0x080fe200000006ff */
[----:B------:R1:W-:Y:S01]  /*49a0*/  SYNCS.ARRIVE.TRANS64.RED RZ, [UR7], R5 ;  /* 0x00000005ffff79a7 */ /* 0x0003e20008000407 */
[----:B------:R-:W-:Y:S01]  /*49b0*/  SHF.L.U32 R6, R4, R11, RZ ;  /* 0x0000000b04067219 */ /* 0x000fe200000006ff */
[----:B------:R1:W-:Y:S04]  /*49c0*/  STS [UR37+0x360], R9 ;  /* 0x00036009ff007988 */ /* 0x0003e80008000825 */
[----:B------:R1:W-:Y:S04]  /*49d0*/  STAS [R2.64], R11 ;  /* 0x0000000b02007dbd */ /* 0x0003e8000c0008ff */
[----:B------:R1:W-:Y:S04]  /*49e0*/  ATOMS.OR RZ, [UR6+0x14], R7 ;  /* 0x00001407ffff798c */ /* 0x0003e8000b000006 */
[----:B------:R1:W-:Y:S04]  /*49f0*/  ATOMS.OR RZ, [UR6+0x18], R6 ;  /* 0x00001806ffff798c */ /* 0x0003e8000b000006 */
[----:B------:R1:W-:Y:S02]  /*4a00*/  ATOMS.XOR RZ, [UR6+0x10], R4 ;  /* 0x00001004ffff798c */ /* 0x0003e4000b800006 */
.L_x_96:
[----:B------:R-:W-:Y:S05]  /*4a10*/  BSYNC B0 ;  /* 0x0000000000007941 */ /* 0x000fea0003800000 */
.L_x_95:
[----:B------:R-:W-:Y:S05]  /*4a20*/  BRA.U UP0, `(.L_x_101) ;  /* 0x00000001006c7547 */ /* 0x000fea000b800000 */
[----:B------:R-:W-:-:S03]  /*4a30*/  UMOV UR7, 0xffffffff ;  /* 0xffffffff00077882 */ /* 0x000fc60000000000 */
[----:B------:R-:W-:Y:S05]  /*4a40*/  BRA.DIV UR7, `(.L_x_102) ;  /* 0x0000005207447947 */ /* 0x000fea000b800000 */
[----:B------:R-:W-:-:S13]  /*4a50*/  ELECT P6, URZ, PT ;  /* 0x0000000000ff782f */ /* 0x000fda00038c0000 */
.L_x_242:
[----:B------:R-:W-:Y:S05]  /*4a60*/  @!P6 BRA `(.L_x_101) ;  /* 0x00000000005ce947 */ /* 0x000fea0003800000 */
[----:B-1----:R-:W1:Y:S02]  /*4a70*/  LDS R3, [UR6+0x10] ;  /* 0x00001006ff037984 */ /* 0x002e640008000800 */
[----:B-1----:R-:W-:-:S04]  /*4a80*/  SHF.L.U32 R3, R3, 0x1f, RZ ;  /* 0x0000001f03037819 */ /* 0x002fc800000006ff */
[----:B------:R-:W1:Y:S02]  /*4a90*/  SYNCS.PHASECHK.TRANS64.TRYWAIT P0, [UR6+0x8], R3 ;  /* 0x00000803ff0075a7 */ /* 0x000e640008001106 */
[----:B-1----:R-:W-:Y:S05]  /*4aa0*/  @P0 BRA `(.L_x_103) ;  /* 0x0000000000080947 */ /* 0x002fea0003800000 */
[----:B------:R-:W1:Y:S02]  /*4ab0*/  SYNCS.PHASECHK.TRANS64.TRYWAIT P0, [UR6+0x8], R3 ;  /* 0x00000803ff0075a7 */ /* 0x000e640008001106 */
[----:B-1----:R-:W-:Y:S05]  /*4ac0*/  @!P0 BRA `(.L_x_104) ;  /* 0x0000005000448947 */ /* 0x002fea0003800000 */
.L_x_103:
[----:B------:R-:W2:Y:S01]  /*4ad0*/  LDS R5, [UR37+0x360] ;  /* 0x00036025ff057984 */ /* 0x000ea20008000800 */
[----:B-1----:R-:W-:Y:S02]  /*4ae0*/  HFMA2 R2, -RZ, RZ, 0, 5.9604644775390625e-08 ;  /* 0x00000001ff027431 */ /* 0x002fe400000001ff */
[----:B------:R-:W-:Y:S01]  /*4af0*/  IMAD.MOV.U32 R3, RZ, RZ, 0xffff ;  /* 0x0000ffffff037424 */ /* 0x000fe200078e00ff */
[----:B------:R-:W-:Y:S01]  /*4b00*/  UPRMT UR7, UR4, 0x654, UR8 ;  /* 0x0000065404077896 */ /* 0x000fe20008000008 */
[----:B--2---:R-:W-:-:S03]  /*4b10*/  IMAD.SHL.U32 R4, R5, 0x20, RZ ;  /* 0x0000002005047824 */ /* 0x004fc600078e00ff */
[-C--:B------:R-:W-:Y:S02]  /*4b20*/  SHF.L.U32 R3, R3, R5.reuse, RZ ;  /* 0x0000000503037219 */ /* 0x080fe400000006ff */
[----:B------:R-:W-:Y:S01]  /*4b30*/  SHF.L.U32 R5, R2, R5, RZ ;  /* 0x0000000502057219 */ /* 0x000fe200000006ff */
[----:B------:R2:W-:Y:S04]  /*4b40*/  STS [UR37+0x360], R4 ;  /* 0x00036004ff007988 */ /* 0x0005e80008000825 */
[----:B------:R2:W-:Y:S04]  /*4b50*/  ATOMS.OR RZ, [UR6+0x14], R3 ;  /* 0x00001403ffff798c */ /* 0x0005e8000b000006 */
[----:B------:R2:W-:Y:S01]  /*4b60*/  ATOMS.OR RZ, [UR6+0x18], R5 ;  /* 0x00001805ffff798c */ /* 0x0005e2000b000006 */
[----:B------:R-:W-:Y:S03]  /*4b70*/  SYNCS.ARRIVE.TRANS64.RED.A1T0 RZ, [UR7], RZ ;  /* 0x000000ffffff79a7 */ /* 0x000fe60008100407 */
[----:B------:R2:W-:Y:S01]  /*4b80*/  ATOMS.XOR RZ, [UR6+0x10], R2 ;  /* 0x00001002ffff798c */ /* 0x0005e2000b800006 */
[----:B------:R-:W-:Y:S05]  /*4b90*/  BRA `(.L_x_101) ;  /* 0x0000000000107947 */ /* 0x000fea0003800000 */
.L_x_94:
[----:B------:R-:W-:-:S05]  /*4ba0*/  MOV R2, 0xffffffff ;  /* 0xffffffff00027802 */ /* 0x000fca0000000f00 */
[----:B------:R1:W-:Y:S02]  /*4bb0*/  STS [UR37+0x360], R2 ;  /* 0x00036002ff007988 */ /* 0x0003e40008000825 */
[----:B-1----:R-:W-:Y:S02]  /*4bc0*/  MOV R2, 0x4be0 ;  /* 0x00004be000027802 */ /* 0x002fe40000000f00 */
[----:B-----5:R-:W-:Y:S05]  /*4bd0*/  CALL.REL.NOINC `($__internal_1_$__cuda_sm10x_tcgen05_guardrail_trap_phase_invalid_during_alloc) ;  /* 0x00000054004c7944 */ /* 0x020fea0003c00000 */
.L_x_101:
[----:B------:R-:W-:Y:S05]  /*4be0*/  WARPSYNC.ALL ;  /* 0x0000000000007948 */ /* 0x000fea0003800000 */
[----:B------:R-:W3:Y:S01]  /*4bf0*/  S2UR UR8, SR_CgaCtaId ;  /* 0x00000000000879c3 */ /* 0x000ee20000008800 */
[----:B------:R-:W-:Y:S01]  /*4c00*/  UMOV UR6, 0x400 ;  /* 0x0000040000067882 */ /* 0x000fe20000000000 */
[----:B------:R-:W-:-:S06]  /*4c10*/  NOP ;  /* 0x0000000000007918 */ /* 0x000fcc0000000000 */
[----:B------:R-:W-:Y:S06]  /*4c20*/  BAR.ARV 0x6, 0xa0 ;  /* 0x0182800000007b1d */ /* 0x000fec0000002000 */
[----:B------:R-:W-:Y:S01]  /*4c30*/  LOP3.LUT R0, R0, 0xffff, RZ, 0xc0, !PT ;  /* 0x0000ffff00007812 */ /* 0x000fe200078ec0ff */
[----:B-1----:R-:W-:Y:S01]  /*4c40*/  IMAD.MOV.U32 R9, RZ, RZ, 0x1 ;  /* 0x00000001ff097424 */ /* 0x002fe200078e00ff */
[----:B------:R-:W-:Y:S01]  /*4c50*/  LOP3.LUT R8, R8, 0xffff, RZ, 0xc0, !PT ;  /* 0x0000ffff08087812 */ /* 0x000fe200078ec0ff */
[----:B------:R-:W-:Y:S01]  /*4c60*/  UMOV UR22, URZ ;  /* 0x000000ff00167c82 */ /* 0x000fe20008000000 */
[----:B------:R-:W-:Y:S01]  /*4c70*/  R2UR UR12, R0 ;  /* 0x00000000000c72ca */ /* 0x000fe200000e0000 */
[----:B------:R-:W-:Y:S01]  /*4c80*/  UMOV UR21, URZ ;  /* 0x000000ff00157c82 */ /* 0x000fe20008000000 */
[----:B------:R-:W-:Y:S01]  /*4c90*/  R2UR UR13, R8 ;  /* 0x00000000080d72ca */ /* 0x000fe200000e0000 */
[----:B------:R-:W-:Y:S01]  /*4ca0*/  IMAD.MOV.U32 R8, RZ, RZ, RZ ;  /* 0x000000ffff087224 */ /* 0x000fe200078e00ff */
[----:B------:R-:W-:-:S02]  /*4cb0*/  UISETP.NE.AND UP2, UPT, UR5, URZ, UPT ;  /* 0x000000ff0500728c */ /* 0x000fc4000bf45270 */
[----:B---3--:R-:W-:Y:S01]  /*4cc0*/  ULEA UR8, UR8, UR6, 0x18 ;  /* 0x0000000608087291 */ /* 0x008fe2000f8ec0ff */
[----:B------:R-:W1:Y:S03]  /*4cd0*/  LDCU UR6, c[0x0][0x38c] ;  /* 0x00007180ff0677ac */ /* 0x000e660008000800 */
[----:B------:R-:W-:Y:S02]  /*4ce0*/  UIADD3 UR14, UPT, UPT, UR8, 0x4600, URZ ;  /* 0x00004600080e7890 */ /* 0x000fe4000fffe0ff */
[----:B------:R-:W-:-:S03]  /*4cf0*/  UIADD3 UR15, UPT, UPT, UR8, 0x2d600, URZ ;  /* 0x0002d600080f7890 */ /* 0x000fc6000fffe0ff */
[----:B--2---:R-:W2:Y:S01]  /*4d00*/  LDS R2, [UR8+0x360] ;  /* 0x00036008ff027984 */ /* 0x004ea20008000800 */
[----:B------:R-:W-:Y:S02]  /*4d10*/  USHF.R.U32.HI UR14, URZ, 0x4, UR14 ;  /* 0x00000004ff0e7899 */ /* 0x000fe4000801160e */
[----:B------:R-:W-:Y:S02]  /*4d20*/  USHF.R.U32.HI UR15, URZ, 0x4, UR15 ;  /* 0x00000004ff0f7899 */ /* 0x000fe4000801160f */
[----:B------:R-:W-:Y:S02]  /*4d30*/  ULOP3.LUT UR14, UR14, 0x3fff, URZ, 0xc0, !UPT ;  /* 0x00003fff0e0e7892 */ /* 0x000fe4000f8ec0ff */
[----:B------:R-:W-:Y:S02]  /*4d40*/  ULOP3.LUT UR15, UR15, 0x3fff, URZ, 0xc0, !UPT ;  /* 0x00003fff0f0f7892 */ /* 0x000fe4000f8ec0ff */
[----:B------:R-:W-:Y:S02]  /*4d50*/  ULOP3.LUT UR14, UR14, 0x10000, URZ, 0xfc, !UPT ;  /* 0x000100000e0e7892 */ /* 0x000fe4000f8efcff */
[----:B-1----:R-:W-:-:S02]  /*4d60*/  UIADD3 UR6, UPT, UPT, UR6, 0x1f, URZ ;  /* 0x0000001f06067890 */ /* 0x002fc4000fffe0ff */
[----:B------:R-:W-:Y:S02]  /*4d70*/  ULOP3.LUT UR15, UR15, 0x10000, URZ, 0xfc, !UPT ;  /* 0x000100000f0f7892 */ /* 0x000fe4000f8efcff */
[----:B------:R-:W-:Y:S01]  /*4d80*/  USHF.R.S32.HI UR7, URZ, 0x1f, UR6 ;  /* 0x0000001fff077899 */ /* 0x000fe20008011406 */
[----:B------:R-:W-:Y:S01]  /*4d90*/  UMOV UR20, URZ ;  /* 0x000000ff00147c82 */ /* 0x000fe20008000000 */
[----:B------:R-:W-:Y:S02]  /*4da0*/  UMOV UR26, 0x0 ;  /* 0x00000000001a7882 */ /* 0x000fe40000000000 */
[----:B------:R-:W-:Y:S01]  /*4db0*/  ULEA.HI UR7, UR7, UR6, URZ, 0x5 ;  /* 0x0000000607077291 */ /* 0x000fe2000f8f28ff */
[----:B------:R-:W-:-:S03]  /*4dc0*/  UMOV UR27, 0x10100010 ;  /* 0x10100010001b7882 */ /* 0x000fc60000000000 */
[----:B------:R-:W-:-:S04]  /*4dd0*/  USHF.R.S32.HI UR7, URZ, 0x5, UR7 ;  /* 0x00000005ff077899 */ /* 0x000fc80008011407 */
[----:B------:R-:W-:-:S04]  /*4de0*/  UISETP.LT.AND UP0, UPT, UR7, 0x1, UPT ;  /* 0x000000010700788c */ /* 0x000fc8000bf01270 */
[----:B------:R-:W-:Y:S01]  /*4df0*/  USEL UR23, UR7, 0x1, !UP0 ;  /* 0x0000000107177887 */ /* 0x000fe2000c000000 */
[----:B--2---:R-:W-:Y:S02]  /*4e00*/  R2UR UR24, R2 ;  /* 0x00000000021872ca */ /* 0x004fe400000e0000 */
[----:B------:R-:W-:-:S13]  /*4e10*/  CS2R R2, SRZ ;  /* 0x0000000000027805 */ /* 0x000fda000001ff00 */
.L_x_112:
[C---:B------:R-:W-:Y:S02]  /*4e20*/  LEA R0, R8.reuse, UR8, 0x3 ;  /* 0x0000000808007c11 */ /* 0x040fe4000f8e18ff */
[----:B------:R-:W-:Y:S02]  /*4e30*/  SHF.L.U32 R5, R3, 0x1f, RZ ;  /* 0x0000001f03057819 */ /* 0x000fe400000006ff */
[----:B------:R-:W-:Y:S02]  /*4e40*/  LEA R4, R8, UR8, 0x4 ;  /* 0x0000000808047c11 */ /* 0x000fe4000f8e20ff */
[----:B------:R-:W1:Y:S02]  /*4e50*/  SYNCS.PHASECHK.TRANS64.TRYWAIT P0, [R0+URZ+0x2b0], R5 ;  /* 0x0002b005000075a7 */ /* 0x000e6400080011ff */
[----:B-1-34-:R-:W-:Y:S05]  /*4e60*/  @!P0 BRA `(.L_x_105) ;  /* 0x0000004c00748947 */ /* 0x01afea0003800000 */
.L_x_243:
[----:B-1----:R-:W1:Y:S01]  /*4e70*/  LDS.128 R4, [R4+0x340] ;  /* 0x0003400004047984 */ /* 0x002e620000000c00 */
[----:B------:R-:W-:Y:S02]  /*4e80*/  VIADD R0, R0, 0x2c0 ;  /* 0x000002c000007836 */ /* 0x000fe40000000000 */
[----:B------:R-:W-:Y:S01]  /*4e90*/  VIADD R8, R8, 0x1 ;  /* 0x0000000108087836 */ /* 0x000fe20000000000 */
[----:B------:R-:W-:Y:S01]  /*4ea0*/  @!PT LDS RZ, [RZ] ;  /* 0x00000000fffff984 */ /* 0x000fe20000000800 */
[----:B------:R-:W-:Y:S01]  /*4eb0*/  @!PT LDS RZ, [RZ] ;  /* 0x00000000fffff984 */ /* 0x000fe20000000800 */
[----:B------:R-:W-:Y:S01]  /*4ec0*/  @!PT LDS RZ, [RZ] ;  /* 0x00000000fffff984 */ /* 0x000fe20000000800 */
[----:B------:R-:W-:Y:S01]  /*4ed0*/  @!PT LDS RZ, [RZ] ;  /* 0x00000000fffff984 */ /* 0x000fe20000000800 */
[----:B------:R2:W-:Y:S06]  /*4ee0*/  MEMBAR.ALL.CTA ;  /* 0x0000000000007992 */ /* 0x0005ec0000008000 */
[----:B--2---:R-:W2:Y:S01]  /*4ef0*/  FENCE.VIEW.ASYNC.S ;  /* 0x00000000000073c6 */ /* 0x004ea20000000000 */
[----:B------:R-:W-:-:S04]  /*4f00*/  PRMT R0, RZ, 0x654, R0 ;  /* 0x00000654ff007816 */ /* 0x000fc80000000000 */
[----:B--2---:R2:W-:Y:S01]  /*4f10*/  SYNCS.ARRIVE.TRANS64.RED.A1T0 RZ, [R0+URZ], RZ ;  /* 0x000000ff00ff79a7 */ /* 0x0045e200081004ff */
[----:B-1----:R-:W-:Y:S01]  /*4f20*/  LOP3.LUT P1, RZ, R6, 0x1, RZ, 0xc0, !PT ;  /* 0x0000000106ff7812 */ /* 0x002fe2000782c0ff */
[----:B--2---:R-:W-:-:S12]  /*4f30*/  BRA.U UP2, `(.L_x_106) ;  /* 0x0000000102cc7547 */ /* 0x004fd8000b800000 */
[----:B------:R-:W1:Y:S01]  /*4f40*/  LDCU UR6, c[0x0][0x38c] ;  /* 0x00007180ff0677ac */ /* 0x000e620008000800 */
[----:B------:R-:W-:Y:S02]  /*4f50*/  PLOP3.LUT P2, PT, PT, PT, PT, 0x80, 0x8 ;  /* 0x000000000008781c */ /* 0x000fe40003f4f070 */
[----:B------:R-:W-:Y:S01]  /*4f60*/  SHF.L.U32 R5, R9, 0x1f, RZ ;  /* 0x0000001f09057819 */ /* 0x000fe200000006ff */
[----:B------:R-:W-:Y:S02]  /*4f70*/  ULEA UR11, UR22, UR8, 0x3 ;  /* 0x00000008160b7291 */ /* 0x000fe4000f8e18ff */
[----:B-1----:R-:W-:-:S06]  /*4f80*/  UISETP.GE.AND UP0, UPT, UR6, 0x1, UPT ;  /* 0x000000010600788c */ /* 0x002fcc000bf06270 */
[----:B------:R-:W-:-:S05]  /*4f90*/  PLOP3.LUT P0, PT, PT, PT, UP0, 0x80, 0x8 ;  /* 0x000000000008781c */ /* 0x000fca0003f0f008 */
[----:B------:R-:W-:-:S08]  /*4fa0*/  @UP0 ULEA UR6, UR21, UR8, 0x3 ;  /* 0x0000000815060291 */ /* 0x000fd0000f8e18ff */
[----:B------:R-:W-:-:S04]  /*4fb0*/  @P0 SHF.L.U32 R0, R2, 0x1f, RZ ;  /* 0x0000001f02000819 */ /* 0x000fc800000006ff */
[----:B------:R1:W2:Y:S01]  /*4fc0*/  @P0 SYNCS.PHASECHK.TRANS64.TRYWAIT P2, [UR6], R0 ;  /* 0x00000000ff0005a7 */ /* 0x0002a20008041106 */
[----:B------:R-:W3:Y:S02]  /*4fd0*/  SYNCS.PHASECHK.TRANS64.TRYWAIT P0, [UR11+0x2f0], R5 ;  /* 0x0002f005ff0075a7 */ /* 0x000ee4000800110b */
[----:B-123--:R-:W-:Y:S05]  /*4fe0*/  @!P0 BRA `(.L_x_107) ;  /* 0x0000004c00288947 */ /* 0x00efea0003800000 */
.L_x_245:
[----:B------:R-:W-:Y:S01]  /*4ff0*/  UMOV UR19, UR20 ;  /* 0x0000001400137c82 */ /* 0x000fe20008000000 */
[----:B------:R-:W-:Y:S05]  /*5000*/  BRA.U !UP0, `(.L_x_108) ;  /* 0x0000000108887547 */ /* 0x000fea000b800000 */
[----:B------:R-:W-:Y:S02]  /*5010*/  UIADD3 UR19, UPT, UPT, UR23, UR20, URZ ;  /* 0x0000001417137290 */ /* 0x000fe4000fffe0ff */
[----:B------:R-:W-:Y:S02]  /*5020*/  ULEA UR10, UR22, UR24, 0x6 ;  /* 0x00000018160a7291 */ /* 0x000fe4000f8e30ff */
[----:B------:R-:W-:Y:S01]  /*5030*/  UPLOP3.LUT UP3, UPT, UPT, UPT, UPT, 0x40, 0x4 ;  /* 0x000000000004789c */ /* 0x000fe20003f6e870 */
[----:B------:R-:W-:Y:S01]  /*5040*/  UMOV UR18, UR7 ;  /* 0x0000000700127c82 */ /* 0x000fe20008000000 */
[----:B------:R-:W-:-:S09]  /*5050*/  UMOV UR17, UR21 ;  /* 0x0000001500117c82 */ /* 0x000fd20008000000 */
.L_x_111:
[----:B--2---:R-:W-:Y:S01]  /*5060*/  ULEA UR9, UR17, UR8, 0x3 ;  /* 0x0000000811097291 */ /* 0x004fe2000f8e18ff */
[----:B---3--:R-:W-:Y:S11]  /*5070*/  @P2 BRA `(.L_x_109) ;  /* 0x00000000000c2947 */ /* 0x008ff60003800000 */
[----:B-1----:R-:W-:Y:S04]  /*5080*/  SHF.L.U32 R5, R2, 0x1f, RZ ;  /* 0x0000001f02057819 */ /* 0x002fe800000006ff */
[----:B------:R-:W1:Y:S02]  /*5090*/  SYNCS.PHASECHK.TRANS64.TRYWAIT P0, [UR9], R5 ;  /* 0x00000005ff0075a7 */ /* 0x000e640008001109 */
[----:B-1----:R-:W-:Y:S05]  /*50a0*/  @!P0 BRA `(.L_x_110) ;  /* 0x0000004c00108947 */ /* 0x002fea0003800000 */
.L_x_109:
[----:B------:R-:W-:Y:S01]  /*50b0*/  UISETP.NE.AND UP0, UPT, UR18, 0x1, UPT ;  /* 0x000000011200788c */ /* 0x000fe2000bf05270 */
[----:B------:R-:W-:Y:S01]  /*50c0*/  PLOP3.LUT P2, PT, PT, PT, PT, 0x80, 0x8 ;  /* 0x000000000008781c */ /* 0x000fe20003f4f070 */
[----:B------:R-:W-:Y:S02]  /*50d0*/  UIADD3 UR21, UPT, UPT, UR17, 0x1, URZ ;  /* 0x0000000111157890 */ /* 0x000fe4000fffe0ff */
[----:B------:R-:W-:Y:S02]  /*50e0*/  ULEA UR28, UR17, UR15, 0x6 ;  /* 0x0000000f111c7291 */ /* 0x000fe4000f8e30ff */
[----:B------:R-:W-:Y:S01]  /*50f0*/  UISETP.NE.AND UP1, UPT, UR21, 0x29, UPT ;  /* 0x000000291500788c */ /* 0x000fe2000bf25270 */
[----:B------:R-:W-:Y:S01]  /*5100*/  PLOP3.LUT P0, PT, PT, PT, UP0, 0x80, 0x8 ;  /* 0x000000000008781c */ /* 0x000fe20003f0f008 */
[----:B------:R-:W-:Y:S02]  /*5110*/  ULEA UR30, UR17, UR14, 0x8 ;  /* 0x0000000e111e7291 */ /* 0x000fe4000f8e40ff */
[----:B------:R-:W-:Y:S02]  /*5120*/  USEL UR16, URZ, 0x1, UP1 ;  /* 0x00000001ff107887 */ /* 0x000fe40008800000 */
[----:B------:R-:W-:Y:S02]  /*5130*/  USEL UR21, UR21, URZ, UP1 ;  /* 0x000000ff15157287 */ /* 0x000fe40008800000 */
[----:B------:R-:W-:Y:S02]  /*5140*/  UIADD3 UR9, UPT, UPT, UR9, 0x148, URZ ;  /* 0x0000014809097890 */ /* 0x000fe4000fffe0ff */
[----:B------:R-:W-:Y:S01]  /*5150*/  @UP0 ULEA UR6, UR21, UR8, 0x3 ;  /* 0x0000000815060291 */ /* 0x000fe2000f8e18ff */
[----:B------:R-:W-:Y:S01]  /*5160*/  LOP3.LUT R2, R2, UR16, RZ, 0x3c, !PT ;  /* 0x0000001002027c12 */ /* 0x000fe2000f8e3cff */
[----:B------:R-:W-:Y:S01]  /*5170*/  UMOV UR29, 0xc0004010 ;  /* 0xc0004010001d7882 */ /* 0x000fe20000000000 */
[----:B------:R-:W-:Y:S01]  /*5180*/  UMOV UR31, 0xc0004010 ;  /* 0xc0004010001f7882 */ /* 0x000fe20000000000 */
[----:B------:R-:W-:Y:S01]  /*5190*/  UIADD3 UR20, UPT, UPT, UR20, 0x1, URZ ;  /* 0x0000000114147890 */ /* 0x000fe2000fffe0ff */
[----:B-1----:R-:W-:Y:S01]  /*51a0*/  @P0 SHF.L.U32 R0, R2, 0x1f, RZ ;  /* 0x0000001f02000819 */ /* 0x002fe200000006ff */
[----:B------:R-:W-:Y:S02]  /*51b0*/  UIADD3 UR18, UPT, UPT, UR18, -0x1, URZ ;  /* 0xffffffff12127890 */ /* 0x000fe4000fffe0ff */
[----:B------:R-:W-:Y:S01]  /*51c0*/  UISETP.NE.AND UP0, UPT, UR20, UR19, UPT ;  /* 0x000000131400728c */ /* 0x000fe2000bf05270 */
[----:B------:R2:W3:Y:S01]  /*51d0*/  @P0 SYNCS.PHASECHK.TRANS64.TRYWAIT P2, [UR6], R0 ;  /* 0x00000000ff0005a7 */ /* 0x0004e20008041106 */
[----:B------:R2:W-:Y:S01]  /*51e0*/  UTCQMMA.2CTA gdesc[UR30], gdesc[UR28], tmem[UR10], tmem[UR26], idesc[UR27], UP3 ;  /* 0x00ff1a1c1e0075ea */ /* 0x0005e20009a0030a */
[----:B------:R-:W-:Y:S01]  /*51f0*/  UPLOP3.LUT UP3, UPT, UPT, UPT, UPT, 0x80, 0x8 ;  /* 0x000000000008789c */ /* 0x000fe20003f6f070 */
[----:B------:R2:W-:Y:S01]  /*5200*/  UTCBAR.2CTA.MULTICAST [UR9], URZ, UR13 ;  /* 0x000000ff090073e9 */ /* 0x0005e2000820080d */
[----:B------:R-:W-:Y:S04]  /*5210*/  UMOV UR17, UR21 ;  /* 0x0000001500117c82 */ /* 0x000fe80008000000 */
[----:B------:R-:W-:Y:S05]  /*5220*/  BRA.U UP0, `(.L_x_111) ;  /* 0xfffffffd008c7547 */ /* 0x000fea000b83ffff */
.L_x_108:
[----:B------:R-:W-:Y:S01]  /*5230*/  UIADD3 UR11, UPT, UPT, UR11, 0x2d0, URZ ;  /* 0x000002d00b0b7890 */ /* 0x000fe2000fffe0ff */
[----:B------:R-:W-:-:S08]  /*5240*/  UMOV UR20, UR19 ;  /* 0x0000001300147c82 */ /* 0x000fd00008000000 */
[----:B------:R4:W-:Y:S01]  /*5250*/  UTCBAR.2CTA.MULTICAST [UR11], URZ, UR12 ;  /* 0x000000ff0b0073e9 */ /* 0x0009e2000820080c */
[----:B------:R-:W-:Y:S02]  /*5260*/  NOP ;  /* 0x0000000000007918 */ /* 0x000fe40000000000 */
.L_x_106:
[----:B------:R-:W-:Y:S01]  /*5270*/  UIADD3 UR22, UPT, UPT, UR22, 0x1, URZ ;  /* 0x0000000116167890 */ /* 0x000fe2000fffe0ff */
[----:B------:R-:W-:-:S03]  /*5280*/  ISETP.NE.AND P0, PT, R8, 0x2, PT ;  /* 0x000000020800780c */ /* 0x000fc60003f05270 */
[----:B------:R-:W-:Y:S01]  /*5290*/  UISETP.NE.AND UP0, UPT, UR22, 0x4, UPT ;  /* 0x000000041600788c */ /* 0x000fe2000bf05270 */
[----:B-12---:R-:W-:Y:S02]  /*52a0*/  SEL R0, RZ, 0x1, P0 ;  /* 0x00000001ff007807 */ /* 0x006fe40000000000 */
[----:B------:R-:W-:Y:S01]  /*52b0*/  SEL R8, R8, RZ, P0 ;  /* 0x000000ff08087207 */ /* 0x000fe20000000000 */
[----:B------:R-:W-:Y:S01]  /*52c0*/  USEL UR6, URZ, 0x1, UP0 ;  /* 0x00000001ff067887 */ /* 0x000fe20008000000 */
[----:B------:R-:W-:Y:S01]  /*52d0*/  LOP3.LUT R3, R3, R0, RZ, 0x3c, !PT ;  /* 0x0000000003037212 */ /* 0x000fe200078e3cff */
[----:B------:R-:W-:-:S04]  /*52e0*/  USEL UR22, UR22, URZ, UP0 ;  /* 0x000000ff16167287 */ /* 0x000fc80008000000 */
[----:B------:R-:W-:Y:S01]  /*52f0*/  LOP3.LUT R9, R9, UR6, RZ, 0x3c, !PT ;  /* 0x0000000609097c12 */ /* 0x000fe2000f8e3cff */
[----:B------:R-:W-:Y:S07]  /*5300*/  @P1 BRA `(.L_x_112) ;  /* 0xfffffff800c41947 */ /* 0x000fee000383ffff */
[----:B------:R-:W1:Y:S01]  /*5310*/  S2UR UR6, SR_CgaCtaId ;  /* 0x00000000000679c3 */ /* 0x000e620000008800 */
[----:B------:R-:W-:Y:S01]  /*5320*/  ELECT P0, URZ, PT ;  /* 0x0000000000ff782f */ /* 0x000fe20003800000 */
[----:B------:R-:W-:Y:S01]  /*5330*/  HFMA2 R0, -RZ, RZ, 0, 5.9604644775390625e-08 ;  /* 0x00000001ff007431 */ /* 0x000fe200000001ff */
[----:B------:R-:W-:-:S05]  /*5340*/  UMOV UR7, 0x40 ;  /* 0x0000004000077882 */ /* 0x000fca0000000000 */
[----:B------:R-:W-:Y:S01]  /*5350*/  UVIRTCOUNT.DEALLOC.SMPOOL 0x80 ;  /* 0x000000800000784c */ /* 0x000fe20000000000 */
[----:B------:R-:W-:Y:S02]  /*5360*/  UISETP.NE.AND UP0, UPT, UR5, URZ, UPT ;  /* 0x000000ff0500728c */ /* 0x000fe4000bf05270 */
[----:B-1----:R-:W-:-:S09]  /*5370*/  ULEA UR6, UR6, UR7, 0x18 ;  /* 0x0000000706067291 */ /* 0x002fd2000f8ec0ff */
[----:B------:R1:W-:Y:S01]  /*5380*/  @P0 STS.U8 [UR6+0x1c], R0 ;  /* 0x00001c00ff000988 */ /* 0x0003e20008000006 */
[----:B------:R-:W-:Y:S05]  /*5390*/  BRA.U UP0, `(.L_x_113) ;  /* 0x0000000100a07547 */ /* 0x000fea000b800000 */
[----:B------:R-:W-:Y:S01]  /*53a0*/  UIADD3 UR5, UPT, UPT, UR8, 0x2f0, URZ ;  /* 0x000002f008057890 */ /* 0x000fe2000fffe0ff */
[----:B------:R-:W-:-:S03]  /*53b0*/  SHF.L.U32 R3, R9, 0x1f, RZ ;  /* 0x0000001f09037819 */ /* 0x000fc600000006ff */
[----:B------:R-:W-:-:S09]  /*53c0*/  ULEA UR7, UR22, UR5, 0x3 ;  /* 0x0000000516077291 */ /* 0x000fd2000f8e18ff */
[----:B------:R-:W2:Y:S02]  /*53d0*/  SYNCS.PHASECHK.TRANS64.TRYWAIT P0, [UR7], R3 ;  /* 0x00000003ff0075a7 */ /* 0x000ea40008001107 */
[----:B--2---:R-:W-:Y:S05]  /*53e0*/  @!P0 BRA `(.L_x_114) ;  /* 0x0000004800588947 */ /* 0x004fea0003800000 */
.L_x_248:
        /* <DEDUP_REMOVED lines=9> */
.L_x_250:
        /* <DEDUP_REMOVED lines=9> */
.L_x_252:
[----:B------:R-:W-:-:S04]  /*5510*/  UIADD3 UR9, UPT, UPT, UR9, 0x1, URZ ;  /* 0x0000000109097890 */ /* 0x000fc8000fffe0ff */
[----:B------:R-:W-:-:S04]  /*5520*/  UISETP.NE.AND UP1, UPT, UR9, 0x4, UPT ;  /* 0x000000040900788c */ /* 0x000fc8000bf25270 */
[----:B------:R-:W-:Y:S02]  /*5530*/  USEL UR7, URZ, 0x1, UP1 ;  /* 0x00000001ff077887 */ /* 0x000fe40008800000 */
[----:B------:R-:W-:-:S04]  /*5540*/  USEL UR9, UR9, URZ, UP1 ;  /* 0x000000ff09097287 */ /* 0x000fc80008800000 */
[----:B------:R-:W-:Y:S01]  /*5550*/  ULEA UR9, UR9, UR5, 0x3 ;  /* 0x0000000509097291 */ /* 0x000fe2000f8e18ff */
[----:B-1----:R-:W-:-:S04]  /*5560*/  LOP3.LUT R3, R2, UR7, RZ, 0x3c, !PT ;  /* 0x0000000702037c12 */ /* 0x002fc8000f8e3cff */
[----:B------:R-:W-:Y:S01]  /*5570*/  SHF.L.U32 R3, R3, 0x1f, RZ ;  /* 0x0000001f03037819 */ /* 0x000fe200000006ff */
[----:B------:R-:W-:-:S04]  /*5580*/  IMAD.U32 R0, RZ, RZ, UR9 ;  /* 0x00000009ff007e24 */ /* 0x000fc8000f8e00ff */
[----:B------:R1:W2:Y:S03]  /*5590*/  SYNCS.PHASECHK.TRANS64.TRYWAIT P0, [R0+URZ], R3 ;  /* 0x00000003000075a7 */ /* 0x0002a600080011ff */
[----:B--2---:R-:W-:Y:S05]  /*55a0*/  @!P0 NANOSLEEP.SYNCS 0x989680 ;  /* 0x009896800000895d */ /* 0x004fea0003900000 */
[----:B------:R-:W2:Y:S02]  /*55b0*/  @!P0 SYNCS.PHASECHK.TRANS64 P0, [R0+URZ], R3 ;  /* 0x00000003000085a7 */ /* 0x000ea400080010ff */
[----:B--2---:R-:W-:Y:S05]  /*55c0*/  @P0 BRA `(.L_x_117) ;  /* 0x0000000000200947 */ /* 0x004fea0003800000 */
.L_x_118:
[----:B--2---:R2:W1:Y:S02]  /*55d0*/  SYNCS.PHASECHK.TRANS64.TRYWAIT P0, [R0+URZ], R3 ;  /* 0x00000003000075a7 */ /* 0x00446400080011ff */
[----:B-1----:R-:W-:Y:S05]  /*55e0*/  @!P0 NANOSLEEP.SYNCS 0x989680 ;  /* 0x009896800000895d */ /* 0x002fea0003900000 */
[----:B------:R-:W1:Y:S02]  /*55f0*/  @!P0 SYNCS.PHASECHK.TRANS64 P0, [R0+URZ], R3 ;  /* 0x00000003000085a7 */ /* 0x000e6400080010ff */
[----:B-1----:R-:W-:Y:S05]  /*5600*/  @!P0 BRA `(.L_x_118) ;  /* 0xfffffffc00f08947 */ /* 0x002fea000383ffff */
[----:B------:R-:W-:Y:S05]  /*5610*/  BRA `(.L_x_117) ;  /* 0x00000000000c7947 */ /* 0x000fea0003800000 */
.L_x_113:
[----:B------:R-:W-:-:S04]  /*5620*/  UIADD3 UR5, UPT, UPT, UR8, 0x330, URZ ;  /* 0x0000033008057890 */ /* 0x000fc8000fffe0ff */
[----:B------:R-:W-:-:S09]  /*5630*/  UPRMT UR5, UR4, 0x654, UR5 ;  /* 0x0000065404057896 */ /* 0x000fd20008000005 */
[----:B------:R-:W-:Y:S03]  /*5640*/  SYNCS.ARRIVE.TRANS64.RED.A1T0 RZ, [UR5], RZ ;  /* 0x000000ffffff79a7 */ /* 0x000fe60008100405 */
.L_x_117:
[----:B-12---:R-:W-:Y:S01]  /*5650*/  SHF.L.U32 R3, RZ, 0x1f, RZ ;  /* 0x0000001fff037819 */ /* 0x006fe200000006ff */
[----:B------:R-:W-:Y:S01]  /*5660*/  UIADD3 UR5, UPT, UPT, UR8, 0x330, URZ ;  /* 0x0000033008057890 */ /* 0x000fe2000fffe0ff */
[----:B------:R-:W-:Y:S02]  /*5670*/  PLOP3.LUT P0, PT, PT, PT, UP0, 0x80, 0x8 ;  /* 0x000000000008781c */ /* 0x000fe40003f0f008 */
[----:B------:R-:W1:Y:S02]  /*5680*/  SYNCS.PHASECHK.TRANS64.TRYWAIT P1, [UR8+0x330], R3 ;  /* 0x00033003ff0075a7 */ /* 0x000e640008021108 */
[----:B-1----:R-:W-:Y:S09]  /*5690*/  @!P1 BRA `(.L_x_119) ;  /* 0x0000004400f49947 */ /* 0x002ff20003800000 */
.L_x_254:
[----:B------:R-:W-:Y:S01]  /*56a0*/  @!UP0 UPRMT UR5, UR4, 0x654, UR5 ;  /* 0x0000065404058896 */ /* 0x000fe20008000005 */
[----:B------:R-:W-:Y:S02]  /*56b0*/  UMOV UR8, 0xffff ;  /* 0x0000ffff00087882 */ /* 0x000fe40000000000 */
[----:B------:R-:W-:-:S06]  /*56c0*/  UMOV UR4, 0x1 ;  /* 0x0000000100047882 */ /* 0x000fcc0000000000 */
[----:B------:R-:W-:Y:S01]  /*56d0*/  @!P0 SYNCS.ARRIVE.TRANS64.RED.A1T0 RZ, [UR5], RZ ;  /* 0x000000ffffff89a7 */ /* 0x000fe20008100405 */
[----:B------:R-:W-:Y:S01]  /*56e0*/  NOP ;  /* 0x0000000000007918 */ /* 0x000fe20000000000 */
[----:B-1----:R-:W1:Y:S01]  /*56f0*/  LDS R0, [UR6+0x14] ;  /* 0x00001406ff007984 */ /* 0x002e620008000800 */
[----:B------:R-:W-:-:S04]  /*5700*/  ULOP3.LUT UR5, UR24, 0xffff, URZ, 0xc0, !UPT ;  /* 0x0000ffff18057892 */ /* 0x000fc8000f8ec0ff */
[----:B------:R-:W-:-:S04]  /*5710*/  USHF.R.U32.HI UR5, URZ, 0x5, UR5 ;  /* 0x00000005ff057899 */ /* 0x000fc80008011605 */
[----:B------:R-:W-:Y:S02]  /*5720*/  USHF.L.U32 UR8, UR8, UR5, URZ ;  /* 0x0000000508087299 */ /* 0x000fe400080006ff */
[----:B------:R-:W-:-:S04]  /*5730*/  USHF.L.U32 UR4, UR4, UR5, URZ ;  /* 0x0000000504047299 */ /* 0x000fc800080006ff */
[----:B-1----:R-:W-:-:S04]  /*5740*/  LOP3.LUT R0, R0, UR8, RZ, 0xc0, !PT ;  /* 0x0000000800007c12 */ /* 0x002fc8000f8ec0ff */
[----:B------:R-:W-:-:S13]  /*5750*/  ISETP.NE.AND P0, PT, R0, UR8, PT ;  /* 0x0000000800007c0c */ /* 0x000fda000bf05270 */
[----:B------:R-:W-:Y:S05]  /*5760*/  @P0 BRA `(.L_x_120) ;  /* 0x0000000000580947 */ /* 0x000fea0003800000 */
[----:B------:R-:W1:Y:S02]  /*5770*/  LDS R0, [UR6+0x18] ;  /* 0x00001806ff007984 */ /* 0x000e640008000800 */
[----:B-1----:R-:W-:-:S04]  /*5780*/  LOP3.LUT R0, R0, UR4, RZ, 0xc0, !PT ;  /* 0x0000000400007c12 */ /* 0x002fc8000f8ec0ff */
[----:B------:R-:W-:-:S13]  /*5790*/  ISETP.NE.AND P0, PT, R0, UR4, PT ;  /* 0x0000000400007c0c */ /* 0x000fda000bf05270 */
[----:B------:R-:W-:Y:S05]  /*57a0*/  @P0 BRA `(.L_x_121) ;  /* 0x00000000003c0947 */ /* 0x000fea0003800000 */
[----:B------:R-:W1:Y:S01]  /*57b0*/  S2R R2, SR_LANEID ;  /* 0x0000000000027919 */ /* 0x000e620000000000 */
[----:B------:R-:W-:Y:S01]  /*57c0*/  ULOP3.LUT UR8, URZ, UR8, URZ, 0x33, !UPT ;  /* 0x00000008ff087292 */ /* 0x000fe2000f8e33ff */
[----:B------:R-:W-:Y:S01]  /*57d0*/  LOP3.LUT R4, RZ, UR4, RZ, 0x33, !PT ;  /* 0x00000004ff047c12 */ /* 0x000fe2000f8e33ff */
[----:B------:R-:W-:Y:S02]  /*57e0*/  VOTEU.ANY UR7, UPT, PT ;  /* 0x0000000000077886 */ /* 0x000fe400038e0100 */
[----:B------:R-:W-:Y:S01]  /*57f0*/  UFLO.U32 UR7, UR7 ;  /* 0x00000007000772bd */ /* 0x000fe200080e0000 */
[----:B------:R-:W2:Y:S01]  /*5800*/  REDUX UR4, R4 ;  /* 0x00000000040473c4 */ /* 0x000ea20000000000 */
[----:B------:R-:W-:-:S06]  /*5810*/  IMAD.U32 R0, RZ, RZ, UR8 ;  /* 0x00000008ff007e24 */ /* 0x000fcc000f8e00ff */
[----:B------:R1:W-:Y:S01]  /*5820*/  UTCATOMSWS.AND URZ, UR8 ;  /* 0x0000000800ff79e3 */ /* 0x0003e20008000000 */
[----:B------:R-:W3:Y:S01]  /*5830*/  REDUX UR5, R0 ;  /* 0x00000000000573c4 */ /* 0x000ee20000000000 */
[----:B-1----:R-:W-:Y:S01]  /*5840*/  ISETP.EQ.U32.AND P0, PT, R2, UR7, PT ;  /* 0x0000000702007c0c */ /* 0x002fe2000bf02070 */
[----:B--2---:R-:W-:Y:S01]  /*5850*/  IMAD.U32 R2, RZ, RZ, UR4 ;  /* 0x00000004ff027e24 */ /* 0x004fe2000f8e00ff */
[----:B---3--:R-:W-:-:S11]  /*5860*/  MOV R3, UR5 ;  /* 0x0000000500037c02 */ /* 0x008fd60008000f00 */
[----:B------:R1:W-:Y:S04]  /*5870*/  @P0 ATOMS.AND RZ, [UR6+0x14], R3 ;  /* 0x00001403ffff098c */ /* 0x0003e8000a800006 */
[----:B------:R1:W-:Y:S01]  /*5880*/  @P0 ATOMS.AND RZ, [UR6+0x18], R2 ;  /* 0x00001802ffff098c */ /* 0x0003e2000a800006 */
[----:B------:R-:W-:Y:S05]  /*5890*/  BRA `(.L_x_122) ;  /* 0x0000000000147947 */ /* 0x000fea0003800000 */
.L_x_121:
[----:B------:R-:W-:Y:S02]  /*58a0*/  MOV R2, 0x58c0 ;  /* 0x000058c000027802 */ /* 0x000fe40000000f00 */
[----:B---345:R-:W-:Y:S05]  /*58b0*/  CALL.REL.NOINC `($__internal_0_$__cuda_sm10x_tcgen05_guardrail_trap_col_being_dealloced_not_returned_by_alloc) ;  /* 0x0000004800087944 */ /* 0x038fea0003c00000 */
[----:B------:R-:W-:Y:S05]  /*58c0*/  BRA `(.L_x_122) ;  /* 0x0000000000087947 */ /* 0x000fea0003800000 */
.L_x_120:
[----:B------:R-:W-:Y:S02]  /*58d0*/  MOV R2, 0x58f0 ;  /* 0x000058f000027802 */ /* 0x000fe40000000f00 */
[----:B---345:R-:W-:Y:S05]  /*58e0*/  CALL.REL.NOINC `($__internal_2_$__cuda_sm10x_tcgen05_guardrail_trap_unallocated_columns_being_dealloced) ;  /* 0x0000004800147944 */ /* 0x038fea0003c00000 */
.L_x_122:
[----:B------:R-:W-:Y:S01]  /*58f0*/  NOP ;  /* 0x0000000000007918 */ /* 0x000fe20000000000 */
[----:B----4-:R-:W-:Y:S05]  /*5900*/  EXIT ;  /* 0x000000000000794d */ /* 0x010fea0003800000 */
.L_x_93:
[----:B------:R-:W-:-:S09]  /*5910*/  UISETP.NE.OR UP5, UPT, UR10, 0x3, !UP5 ;  /* 0x000000030a00788c */ /* 0x000fd2000efa5670 */
[----:B------:R-:W-:Y:S05]  /*5920*/  BRA.U UP5, `(.L_x_123) ;  /* 0x0000000905c87547 */ /* 0x000fea000b800000 */
[----:B------:R-:W1:Y:S01]  /*5930*/  LDC R0, c[0x0][0xb30] ;  /* 0x0002cc00ff007b82 */ /* 0x000e620000000800 */
[----:B------:R-:W2:Y:S01]  /*5940*/  LDCU.64 UR8, c[0x0][0x888] ;  /* 0x00011100ff0877ac */ /* 0x000ea20008000a00 */
[----:B------:R-:W-:Y:S01]  /*5950*/  IMAD.MOV.U32 R30, RZ, RZ, 0x1 ;  /* 0x00000001ff1e7424 */ /* 0x000fe200078e00ff */
[----:B------:R-:W-:Y:S01]  /*5960*/  CS2R R28, SRZ ;  /* 0x00000000001c7805 */ /* 0x000fe2000001ff00 */
[----:B------:R-:W-:Y:S01]  /*5970*/  IMAD.MOV.U32 R25, RZ, RZ, 0x2000 ;  /* 0x00002000ff197424 */ /* 0x000fe200078e00ff */
[----:B------:R-:W3:Y:S03]  /*5980*/  LDCU.64 UR4, c[0x0][0x890] ;  /* 0x00011200ff0477ac */ /* 0x000ee60008000a00 */
[----:B------:R-:W4:Y:S01]  /*5990*/  LDC R19, c[0x0][0x370] ;  /* 0x0000dc00ff137b82 */ /* 0x000f220000000800 */
[----:B------:R-:W-:Y:S01]  /*59a0*/  UMOV UR6, 0x400 ;  /* 0x0000040000067882 */ /* 0x000fe20000000000 */
[----:B------:R-:W-:-:S02]  /*59b0*/  UPLOP3.LUT UP1, UPT, UPT, UPT, UPT, 0x40, 0x4 ;  /* 0x000000000004789c */ /* 0x000fc40003f2e870 */
[----:B------:R-:W-:-:S04]  /*59c0*/  ULEA UR6, UR37, UR6, 0x18 ;  /* 0x0000000625067291 */ /* 0x000fc8000f8ec0ff */
[----:B------:R-:W4:Y:S01]  /*59d0*/  LDC R2, c[0x0][0xb0c] ;  /* 0x0002c300ff027b82 */ /* 0x000f220000000800 */
[----:B--2---:R-:W-:Y:S02]  /*59e0*/  UISETP.NE.U32.AND UP2, UPT, UR8, URZ, UPT ;  /* 0x000000ff0800728c */ /* 0x004fe4000bf45070 */
[----:B------:R-:W-:Y:S02]  /*59f0*/  UIADD3 UR8, UPT, UPT, UR6, 0x290, URZ ;  /* 0x0000029006087890 */ /* 0x000fe4000fffe0ff */
[----:B---3--:R-:W-:-:S03]  /*5a00*/  UISETP.NE.U32.AND UP3, UPT, UR4, URZ, UPT ;  /* 0x000000ff0400728c */ /* 0x008fc6000bf65070 */
[----:B------:R-:W2:Y:S01]  /*5a10*/  LDC R18, c[0x0][0xb20] ;  /* 0x0002c800ff127b82 */ /* 0x000ea20000000800 */
[----:B-1----:R-:W-:Y:S01]  /*5a20*/  ISETP.NE.AND P1, PT, R0, 0x1, PT ;  /* 0x000000010000780c */ /* 0x002fe20003f25270 */
[----:B------:R-:W-:Y:S02]  /*5a30*/  UISETP.NE.AND.EX UP2, UPT, UR9, URZ, UPT, UP2 ;  /* 0x000000ff0900728c */ /* 0x000fe4000bf45320 */
[----:B------:R-:W-:Y:S02]  /*5a40*/  UPRMT UR37, UR37, 0x654, UR8 ;  /* 0x0000065425257896 */ /* 0x000fe40008000008 */
[----:B------:R-:W-:Y:S02]  /*5a50*/  UISETP.NE.AND.EX UP3, UPT, UR5, URZ, UPT, UP3 ;  /* 0x000000ff0500728c */ /* 0x000fe4000bf65330 */
[----:B------:R-:W1:Y:S08]  /*5a60*/  LDC.64 R32, c[0x0][0x348] ;  /* 0x0000d200ff207b82 */ /* 0x000e700000000a00 */
[----:B------:R-:W3:Y:S08]  /*5a70*/  LDC.64 R16, c[0x0][0xb10] ;  /* 0x0002c400ff107b82 */ /* 0x000ef00000000a00 */
[----:B------:R-:W1:Y:S08]  /*5a80*/  LDC.64 R6, c[0x0][0xb18] ;  /* 0x0002c600ff067b82 */ /* 0x000e700000000a00 */
[----:B------:R-:W1:Y:S08]  /*5a90*/  LDC.64 R4, c[0x0][0xb28] ;  /* 0x0002ca00ff047b82 */ /* 0x000e700000000a00 */
[----:B--2-4-:R-:W1:Y:S02]  /*5aa0*/  LDC R24, c[0x0][0x374] ;  /* 0x0000dd00ff187b82 */ /* 0x014e640000000800 */
.L_x_131:
[C---:B------:R-:W-:Y:S02]  /*5ab0*/  LEA R0, R29.reuse, UR6, 0x3 ;  /* 0x000000061d007c11 */ /* 0x040fe4000f8e18ff */
[----:B------:R-:W-:Y:S02]  /*5ac0*/  SHF.L.U32 R3, R28, 0x1f, RZ ;  /* 0x0000001f1c037819 */ /* 0x000fe400000006ff */
[----:B------:R-:W-:Y:S02]  /*5ad0*/  LEA R20, R29, UR6, 0x4 ;  /* 0x000000061d147c11 */ /* 0x000fe4000f8e20ff */
[----:B--2---:R-:W2:Y:S02]  /*5ae0*/  SYNCS.PHASECHK.TRANS64.TRYWAIT P0, [R0+URZ+0x2b0], R3 ;  /* 0x0002b003000075a7 */ /* 0x004ea400080011ff */
[----:B--2---:R-:W-:Y:S05]  /*5af0*/  @!P0 BRA `(.L_x_124) ;  /* 0x0000004000f48947 */ /* 0x004fea0003800000 */
.L_x_255:
[----:B------:R-:W-:Y:S01]  /*5b00*/  ISETP.GE.AND P0, PT, R72, 0x1, PT ;  /* 0x000000014800780c */ /* 0x000fe20003f06270 */
[----:B------:R-:W4:Y:S01]  /*5b10*/  LDS.128 R20, [R20+0x340] ;  /* 0x0003400014147984 */ /* 0x000f220000000c00 */
[----:B------:R-:W-:Y:S01]  /*5b20*/  ISETP.NE.U32.AND P4, PT, RZ, UR4, PT ;  /* 0x00000004ff007c0c */ /* 0x000fe2000bf85070 */
[----:B--2---:R-:W-:Y:S01]  /*5b30*/  VIADD R0, R0, 0x2c0 ;  /* 0x000002c000007836 */ /* 0x004fe20000000000 */
[----:B------:R-:W-:Y:S02]  /*5b40*/  SHF.L.U32 R26, R30, 0x1f, RZ ;  /* 0x0000001f1e1a7819 */ /* 0x000fe400000006ff */
[----:B------:R-:W-:Y:S02]  /*5b50*/  ISETP.NE.AND.EX P4, PT, RZ, UR5, PT, P4 ;  /* 0x00000005ff007c0c */ /* 0x000fe4000bf85340 */
[----:B------:R-:W-:Y:S01]  /*5b60*/  PRMT R0, RZ, 0x654, R0 ;  /* 0x00000654ff007816 */ /* 0x000fe20000000000 */
[----:B------:R-:W-:Y:S01]  /*5b70*/  @!PT LDS RZ, [RZ] ;  /* 0x00000000fffff984 */ /* 0x000fe20000000800 */
[----:B------:R-:W-:Y:S01]  /*5b80*/  @!PT LDS RZ, [RZ] ;  /* 0x00000000fffff984 */ /* 0x000fe20000000800 */
[----:B------:R-:W-:Y:S01]  /*5b90*/  @!PT LDS RZ, [RZ] ;  /* 0x00000000fffff984 */ /* 0x000fe20000000800 */
[----:B------:R-:W-:Y:S01]  /*5ba0*/  @!PT LDS RZ, [RZ] ;  /* 0x00000000fffff984 */ /* 0x000fe20000000800 */
[----:B------:R2:W-:Y:S06]  /*5bb0*/  MEMBAR.ALL.CTA ;  /* 0x0000000000007992 */ /* 0x0005ec0000008000 */
[----:B--2---:R-:W2:Y:S02]  /*5bc0*/  FENCE.VIEW.ASYNC.S ;  /* 0x00000000000073c6 */ /* 0x004ea40000000000 */
[----:B--2---:R2:W-:Y:S01]  /*5bd0*/  SYNCS.ARRIVE.TRANS64.RED.A1T0 RZ, [R0+URZ], RZ ;  /* 0x000000ff00ff79a7 */ /* 0x0045e200081004ff */
[----:B----4-:R-:W-:Y:S11]  /*5be0*/  LOP3.LUT P3, RZ, R22, 0x1, RZ, 0xc0, !PT ;  /* 0x0000000116ff7812 */ /* 0x010ff6000786c0ff */
[----:B------:R-:W-:Y:S02]  /*5bf0*/  @!UPT UIADD3 URZ, UPT, UPT, URZ, URZ, URZ ;  /* 0x000000fffffff290 */ /* 0x000fe4000fffe0ff */
[----:B------:R-:W-:Y:S02]  /*5c00*/  @P3 MOV R13, R20 ;  /* 0x00000014000d3202 */ /* 0x000fe40000000f00 */
[----:B------:R-:W-:Y:S01]  /*5c10*/  @P3 LOP3.LUT R8, R21, 0xffff, RZ, 0xc0, !PT ;  /* 0x0000ffff15083812 */ /* 0x000fe200078ec0ff */
[----:B--2---:R-:W-:Y:S06]  /*5c20*/  @!P0 BRA `(.L_x_125) ;  /* 0x0000000000a48947 */ /* 0x004fec0003800000 */
[----:B-1----:R-:W-:Y:S01]  /*5c30*/  IMAD.HI.U32 R31, R24, R7, RZ ;  /* 0x00000007181f7227 */ /* 0x002fe200078e00ff */
[----:B------:R-:W-:Y:S02]  /*5c40*/  ISETP.NE.AND P0, PT, R6, 0x1, PT ;  /* 0x000000010600780c */ /* 0x000fe40003f05270 */
[----:B------:R-:W-:Y:S01]  /*5c50*/  ISETP.NE.AND P2, PT, R72, 0x1, PT ;  /* 0x000000014800780c */ /* 0x000fe20003f45270 */
[----:B---3--:R-:W-:Y:S01]  /*5c60*/  IMAD.HI.U32 R34, R19, R16, RZ ;  /* 0x0000001013227227 */ /* 0x008fe200078e00ff */
[----:B------:R-:W-:Y:S02]  /*5c70*/  SHF.R.U32.HI R31, RZ, R18, R31 ;  /* 0x00000012ff1f7219 */ /* 0x000fe4000001161f */
[----:B------:R-:W-:Y:S01]  /*5c80*/  ISETP.NE.AND P5, PT, R2, 0x1, PT ;  /* 0x000000010200780c */ /* 0x000fe20003fa5270 */
[----:B------:R-:W-:Y:S01]  /*5c90*/  IMAD.HI.U32 R36, R13, R16, RZ ;  /* 0x000000100d247227 */ /* 0x000fe200078e00ff */
[----:B------:R-:W-:Y:S02]  /*5ca0*/  SHF.R.U32.HI R34, RZ, R17, R34 ;  /* 0x00000011ff227219 */ /* 0x000fe40000011622 */
[----:B------:R-:W-:Y:S01]  /*5cb0*/  SEL R3, R24, R31, !P0 ;  /* 0x0000001f18037207 */ /* 0x000fe20004000000 */
[C---:B------:R-:W-:Y:S01]  /*5cc0*/  IMAD.HI.U32 R31, R8.reuse, R7, RZ ;  /* 0x00000007081f7227 */ /* 0x040fe200078e00ff */
[----:B------:R-:W-:Y:S02]  /*5cd0*/  SEL R11, R19, R34, !P5 ;  /* 0x00000022130b7207 */ /* 0x000fe40006800000 */
[----:B------:R-:W-:Y:S01]  /*5ce0*/  SHF.R.U32.HI R36, RZ, R17, R36 ;  /* 0x00000011ff247219 */ /* 0x000fe20000011624 */
[----:B------:R-:W-:Y:S01]  /*5cf0*/  IMAD.HI.U32 R38, R3, R4, RZ ;  /* 0x0000000403267227 */ /* 0x000fe200078e00ff */
[----:B------:R-:W-:Y:S03]  /*5d00*/  SHF.R.U32.HI R31, RZ, R18, R31 ;  /* 0x00000012ff1f7219 */ /* 0x000fe6000001161f */
[----:B------:R-:W-:Y:S01]  /*5d10*/  IMAD.HI.U32 R34, R11, R4, RZ ;  /* 0x000000040b227227 */ /* 0x000fe200078e00ff */
[----:B------:R-:W-:Y:S02]  /*5d20*/  @P2 SHF.R.U32.HI R3, RZ, R5, R38 ;  /* 0x00000005ff032219 */ /* 0x000fe40000011626 */
[----:B------:R-:W-:Y:S02]  /*5d30*/  SEL R9, R8, R31, !P0 ;  /* 0x0000001f08097207 */ /* 0x000fe40004000000 */
[----:B------:R-:W-:Y:S01]  /*5d40*/  @P2 SHF.R.U32.HI R11, RZ, R5, R34 ;  /* 0x00000005ff0b2219 */ /* 0x000fe20000011622 */
[C---:B------:R-:W-:Y:S01]  /*5d50*/  IMAD R10, R72.reuse, R3, RZ ;  /* 0x00000003480a7224 */ /* 0x040fe200078e02ff */
[----:B------:R-:W-:Y:S01]  /*5d60*/  SEL R3, R13, R36, !P5 ;  /* 0x000000240d037207 */ /* 0x000fe20006800000 */
[C---:B------:R-:W-:Y:S03]  /*5d70*/  IMAD.HI.U32 R14, R9.reuse, R4, RZ ;  /* 0x00000004090e7227 */ /* 0x040fe600078e00ff */
[----:B------:R-:W-:Y:S01]  /*5d80*/  ISETP.GE.AND P0, PT, R9, R10, PT ;  /* 0x0000000a0900720c */ /* 0x000fe20003f06270 */
[C---:B------:R-:W-:Y:S01]  /*5d90*/  IMAD R12, R72.reuse, R11, RZ ;  /* 0x0000000b480c7224 */ /* 0x040fe200078e02ff */
[-C--:B------:R-:W-:Y:S04]  /*5da0*/  SHF.R.U32.HI R14, RZ, R5.reuse, R14 ;  /* 0x00000005ff0e7219 */ /* 0x080fe8000001160e */
[----:B------:R-:W-:Y:S02]  /*5db0*/  ISETP.GE.OR P0, PT, R3, R12, P0 ;  /* 0x0000000c0300720c */ /* 0x000fe40000706670 */
[----:B------:R-:W-:Y:S05]  /*5dc0*/  SEL R15, R9, R14, !P2 ;  /* 0x0000000e090f7207 */ /* 0x000fea0005000000 */
[----:B------:R-:W-:Y:S04]  /*5dd0*/  IMAD.MOV R14, RZ, RZ, -R15 ;  /* 0x000000ffff0e7224 */ /* 0x000fe800078e0a0f */
[----:B------:R-:W-:Y:S02]  /*5de0*/  IMAD R14, R72, R14, R9 ;  /* 0x0000000e480e7224 */ /* 0x000fe400078e0209 */
[C---:B------:R-:W-:Y:S05]  /*5df0*/  @!P0 IMAD.HI.U32 R10, R3.reuse, R4, RZ ;  /* 0x00000004030a8227 */ /* 0x040fea00078e00ff */
[----:B------:R-:W-:Y:S04]  /*5e00*/  @!P0 SHF.R.U32.HI R10, RZ, R5, R10 ;  /* 0x00000005ff0a8219 */ /* 0x000fe8000001160a */
[----:B------:R-:W-:Y:S01]  /*5e10*/  @!P0 SEL R0, R3, R10, !P2 ;  /* 0x0000000a03008207 */ /* 0x000fe20005000000 */
[----:B------:R-:W-:Y:S03]  /*5e20*/  IMAD.MOV R10, RZ, RZ, -R3 ;  /* 0x000000ffff0a7224 */ /* 0x000fe600078e0a03 */
[----:B------:R-:W-:Y:S01]  /*5e30*/  @!P0 IADD3 R15, PT, PT, R15, -R0, RZ ;  /* 0x800000000f0f8210 */ /* 0x000fe20007ffe0ff */
[----:B------:R-:W-:Y:S01]  /*5e40*/  @!P0 IMAD R0, R11, R14, R0 ;  /* 0x0000000e0b008224 */ /* 0x000fe200078e0200 */
[----:B------:R-:W-:Y:S01]  /*5e50*/  IADD3 R11, PT, PT, -R9, RZ, RZ ;  /* 0x000000ff090b7210 */ /* 0x000fe20007ffe1ff */
[----:B------:R-:W-:Y:S02]  /*5e60*/  IMAD R13, R2, R10, R13 ;  /* 0x0000000a020d7224 */ /* 0x000fe400078e020d */
[----:B------:R-:W-:Y:S02]  /*5e70*/  @!P0 IMAD R9, R15, R72, R3 ;  /* 0x000000480f098224 */ /* 0x000fe400078e0203 */
[----:B------:R-:W-:Y:S02]  /*5e80*/  @!P0 IMAD.MOV.U32 R3, RZ, RZ, R0 ;  /* 0x000000ffff038224 */ /* 0x000fe400078e0000 */
[----:B------:R-:W-:Y:S02]  /*5e90*/  IMAD R8, R6, R11, R8 ;  /* 0x0000000b06087224 */ /* 0x000fe400078e0208 */
[----:B------:R-:W-:Y:S02]  /*5ea0*/  IMAD R13, R3, R2, R13 ;  /* 0x00000002030d7224 */ /* 0x000fe400078e020d */
[----:B------:R-:W-:Y:S02]  /*5eb0*/  IMAD R8, R9, R6, R8 ;  /* 0x0000000609087224 */ /* 0x000fe400078e0208 */
.L_x_125:
[----:B------:R-:W-:Y:S05]  /*5ec0*/  BRA.U UP1, `(.L_x_126) ;  /* 0x0000000101107547 */ /* 0x000fea000b800000 */
[----:B------:R-:W-:Y:S04]  /*5ed0*/  MOV R0, UR7 ;  /* 0x0000000700007c02 */ /* 0x000fe80008000f00 */
[----:B------:R-:W-:Y:S04]  /*5ee0*/  SHF.L.U32 R3, R0, 0x1f, RZ ;  /* 0x0000001f00037819 */ /* 0x000fe800000006ff */
[----:B------:R-:W2:Y:S02]  /*5ef0*/  SYNCS.PHASECHK.TRANS64.TRYWAIT P0, [UR6+0x2a8], R3 ;  /* 0x0002a803ff0075a7 */ /* 0x000ea40008001106 */
[----:B--2---:R-:W-:Y:S05]  /*5f00*/  @!P0 BRA `(.L_x_127) ;  /* 0x0000004000048947 */ /* 0x004fea0003800000 */
.L_x_126:
[----:B------:R-:W-:Y:S05]  /*5f10*/  BRA.U !UP3, `(.L_x_128) ;  /* 0x000000010b347547 */ /* 0x000fea000b800000 */
[----:B------:R-:W-:Y:S01]  /*5f20*/  UPLOP3.LUT UP0, UPT, UPT, UPT, UP2, 0x80, 0x8 ;  /* 0x000000000008789c */ /* 0x000fe20003f0f020 */
[----:B--2---:R-:W-:Y:S02]  /*5f30*/  HFMA2 R0, -RZ, RZ, 0, 5.9604644775390625e-08 ;  /* 0x00000001ff007431 */ /* 0x004fe400000001ff */
[----:B------:R-:W-:Y:S03]  /*5f40*/  IMAD.MOV.U32 R165, RZ, RZ, 0x1 ;  /* 0x00000001ffa57424 */ /* 0x000fe600078e00ff */
[----:B------:R-:W-:Y:S05]  /*5f50*/  PLOP3.LUT P0, PT, PT, PT, UP0, 0x80, 0x8 ;  /* 0x000000000008781c */ /* 0x000fea0003f0f008 */
[----:B------:R-:W2:Y:S01]  /*5f60*/  @UP0 LDCU.64 UR10, c[0x0][0x888] ;  /* 0x00011100ff0a07ac */ /* 0x000ea20008000a00 */
[----:B------:R-:W-:Y:S07]  /*5f70*/  @UP0 UIMAD UR8, UR36, UR4, URZ ;  /* 0x00000004240802a4 */ /* 0x000fee000f8e02ff */
[----:B------:R-:W-:Y:S01]  /*5f80*/  @!P0 PRMT R165, R0, 0x7610, R165 ;  /* 0x0000761000a58816 */ /* 0x000fe200000000a5 */
[----:B--2---:R-:W-:Y:S03]  /*5f90*/  @UP0 UIMAD.WIDE UR10, UR8, 0x4, UR10 ;  /* 0x00000004080a08a5 */ /* 0x004fe6000f8e020a */
[----:B------:R-:W2:Y:S03]  /*5fa0*/  @!UP0 LDCU UR8, c[0x0][0x880] ;  /* 0x00011000ff0887ac */ /* 0x000ea60008000800 */
[----:B------:R-:W-:Y:S01]  /*5fb0*/  IMAD.U32 R10, RZ, RZ, UR10 ;  /* 0x0000000aff0a7e24 */ /* 0x000fe2000f8e00ff */
[----:B------:R-:W-:Y:S05]  /*5fc0*/  MOV R11, UR11 ;  /* 0x0000000b000b7c02 */ /* 0x000fea0008000f00 */
[----:B-----5:R4:W5:Y:S02]  /*5fd0*/  @P0 LDG.E R81, desc[UR40][R10.64] ;  /* 0x000000280a510981 */ /* 0x020964000c1e1900 */
[----:B--2-4-:R-:W-:Y:S07]  /*5fe0*/  @!P0 IMAD.U32 R81, RZ, RZ, UR8 ;  /* 0x00000008ff518e24 */ /* 0x014fee000f8e00ff */
.L_x_128:
[----:B-----5:R-:W-:Y:S01]  /*5ff0*/  @!P4 FSETP.EQ.AND P5, PT, R81, RZ, PT ;  /* 0x000000ff5100c20b */ /* 0x020fe20003fa2000 */
[----:B------:R-:W-:Y:S01]  /*6000*/  @!UPT UIADD3 URZ, UPT, UPT, URZ, URZ, URZ ;  /* 0x000000fffffff290 */ /* 0x000fe2000fffe0ff */
[----:B------:R-:W-:Y:S11]  /*6010*/  @!P4 BRA `(.L_x_129) ;  /* 0x000000000014c947 */ /* 0x000ff60003800000 */
[----:B------:R-:W-:Y:S02]  /*6020*/  LOP3.LUT P0, RZ, R165, 0xff, RZ, 0xc0, !PT ;  /* 0x000000ffa5ff7812 */ /* 0x000fe4000780c0ff */
[----:B------:R-:W-:Y:S04]  /*6030*/  PLOP3.LUT P5, PT, PT, PT, UP0, 0x80, 0x8 ;  /* 0x000000000008781c */ /* 0x000fe80003faf008 */
[----:B------:R-:W-:Y:S07]  /*6040*/  PLOP3.LUT P5, PT, P5, PT, PT, 0x8, 0x80 ;  /* 0x000000000080781c */ /* 0x000fee0002fae170 */
[----:B------:R-:W-:Y:S11]  /*6050*/  @P0 FSETP.EQ.AND P5, PT, R81, RZ, PT ;  /* 0x000000ff5100020b */ /* 0x000ff60003fa2000 */
[----:B------:R-:W-:Y:S02]  /*6060*/  @!UPT UIADD3 URZ, UPT, UPT, URZ, URZ, URZ ;  /* 0x000000fffffff290 */ /* 0x000fe4000fffe0ff */
.L_x_129:
[----:B------:R-:W4:Y:S01]  /*6070*/  SYNCS.PHASECHK.TRANS64.TRYWAIT P4, [UR6+0x298], R26 ;  /* 0x0002981aff0075a7 */ /* 0x000f220008081106 */
[----:B------:R-:W-:Y:S01]  /*6080*/  @P3 SHF.R.U32.HI R27, RZ, 0x10, R21 ;  /* 0x00000010ff1b3819 */ /* 0x000fe20000011615 */
[----:B------:R-:W-:Y:S01]  /*6090*/  VIADD R29, R29, 0x1 ;  /* 0x000000011d1d7836 */ /* 0x000fe20000000000 */
[----:B------:R-:W5:Y:S08]  /*60a0*/  LDC.64 R14, c[0x0][0xb10] ;  /* 0x0002c400ff0e7b82 */ /* 0x000f700000000a00 */
[----:B------:R-:W1:Y:S08]  /*60b0*/  LDC.64 R10, c[0x0][0xb18] ;  /* 0x0002c600ff0a7b82 */ /* 0x000e700000000a00 */
[----:B--2---:R-:W2:Y:S08]  /*60c0*/  @!P1 LDC R0, c[0x0][0xb20] ;  /* 0x0002c800ff009b82 */ /* 0x004eb00000000800 */
[----:B------:R-:W3:Y:S01]  /*60d0*/  @!P1 LDC R3, c[0x0][0xb0c] ;  /* 0x0002c300ff039b82 */ /* 0x000ee20000000800 */
[----:B-----5:R-:W-:Y:S05]  /*60e0*/  @!P1 IMAD.HI.U32 R14, R13, R14, RZ ;  /* 0x0000000e0d0e9227 */ /* 0x020fea00078e00ff */
[----:B------:R-:W-:Y:S01]  /*60f0*/  @!P1 SHF.R.U32.HI R14, RZ, R15, R14 ;  /* 0x0000000fff0e9219 */ /* 0x000fe2000001160e */
[----:B-1----:R-:W-:Y:S01]  /*6100*/  @!P1 IMAD.HI.U32 R11, R8, R11, RZ ;  /* 0x0000000b080b9227 */ /* 0x002fe200078e00ff */
[----:B------:R-:W-:Y:S04]  /*6110*/  @!P1 ISETP.NE.AND P0, PT, R10, 0x1, PT ;  /* 0x000000010a00980c */ /* 0x000fe80003f05270 */
[----:B--2---:R-:W-:Y:S02]  /*6120*/  @!P1 SHF.R.U32.HI R9, RZ, R0, R11 ;  /* 0x00000000ff099219 */ /* 0x004fe4000001160b */
[----:B---3--:R-:W-:Y:S02]  /*6130*/  @!P1 ISETP.NE.AND P2, PT, R3, 0x1, PT ;  /* 0x000000010300980c */ /* 0x008fe40003f45270 */
[----:B------:R-:W-:Y:S02]  /*6140*/  @!P1 SEL R9, R8, R9, !P0 ;  /* 0x0000000908099207 */ /* 0x000fe40004000000 */
[----:B------:R-:W-:Y:S02]  /*6150*/  ELECT P0, URZ, PT ;  /* 0x0000000000ff782f */ /* 0x000fe40003800000 */
[----:B------:R-:W-:Y:S05]  /*6160*/  @!P1 SEL R14, R13, R14, !P2 ;  /* 0x0000000e0d0e9207 */ /* 0x000fea0005000000 */
[----:B------:R-:W-:Y:S02]  /*6170*/  @!P1 IMAD.IADD R0, R9, 0x1, -R14 ;  /* 0x0000000109009824 */ /* 0x000fe400078e0a0e */
[----:B------:R-:W-:Y:S02]  /*6180*/  @!P1 IMAD.IADD R9, R14, 0x1, -R9 ;  /* 0x000000010e099824 */ /* 0x000fe400078e0a09 */
[----:B------:R-:W-:Y:S02]  /*6190*/  @!P1 IMAD R13, R0, R3, R13 ;  /* 0x00000003000d9224 */ /* 0x000fe400078e020d */
[----:B------:R-:W-:Y:S01]  /*61a0*/  @!P1 IMAD R8, R9, R10, R8 ;  /* 0x0000000a09089224 */ /* 0x000fe200078e0208 */
[----:B----4-:R-:W-:Y:S06]  /*61b0*/  @!P4 BRA `(.L_x_130) ;  /* 0x0000003c0070c947 */ /* 0x010fec0003800000 */
.L_x_258:
[----:B------:R-:W-:Y:S01]  /*61c0*/  PLOP3.LUT P5, PT, P5, P0, PT, 0xf2, 0x2f ;  /* 0x00000000002f781c */ /* 0x000fe20002fa1e72 */
[----:B------:R-:W-:Y:S01]  /*61d0*/  UMOV UR14, 0x0 ;  /* 0x00000000000e7882 */ /* 0x000fe20000000000 */
[----:B------:R-:W-:Y:S01]  /*61e0*/  LOP3.LUT R30, R30, 0x1, RZ, 0x3c, !PT ;  /* 0x000000011e1e7812 */ /* 0x000fe200078e3cff */
[----:B------:R-:W-:Y:S01]  /*61f0*/  UMOV UR15, 0x10000000 ;  /* 0x10000000000f7882 */ /* 0x000fe20000000000 */
[----:B------:R-:W-:Y:S01]  /*6200*/  UMOV UR12, UR36 ;  /* 0x00000024000c7c82 */ /* 0x000fe20008000000 */
[----:B------:R-:W-:Y:S08]  /*6210*/  @P3 R2UR UR36, R27 ;  /* 0x000000001b2432ca */ /* 0x000ff000000e0000 */
[----:B-1----:R-:W-:Y:S01]  /*6220*/  @!P5 IADD3 R3, P0, PT, R32, 0x580, RZ ;  /* 0x000005802003d810 */ /* 0x002fe20007f1e0ff */
[----:B------:R-:W-:Y:S01]  /*6230*/  @!P5 IMAD.SHL.U32 R164, R164, 0x40, RZ ;  /* 0x00000040a4a4d824 */ /* 0x000fe200078e00ff */
[----:B------:R-:W-:Y:S01]  /*6240*/  VOTEU.ALL UP1, P5 ;  /* 0x0000000000ff7886 */ /* 0x000fe20002820000 */
[----:B------:R-:W-:Y:S01]  /*6250*/  @!P5 IMAD.SHL.U32 R155, R155, 0x80, RZ ;  /* 0x000000809b9bd824 */ /* 0x000fe200078e00ff */
[----:B------:R-:W-:Y:S01]  /*6260*/  @!P5 R2UR UR9, R3 ;  /* 0x000000000309d2ca */ /* 0x000fe200000e0000 */
[----:B------:R-:W-:Y:S01]  /*6270*/  @!P5 IMAD.X R0, RZ, RZ, R33, P0 ;  /* 0x000000ffff00d224 */ /* 0x000fe200000e0621 */
[----:B------:R-:W-:Y:S01]  /*6280*/  @!P5 R2UR UR10, R164 ;  /* 0x00000000a40ad2ca */ /* 0x000fe200000e0000 */
[----:B------:R-:W-:Y:S01]  /*6290*/  IMAD.IADD R164, R8, 0x1, R143 ;  /* 0x0000000108a47824 */ /* 0x000fe200078e028f */
[----:B------:R-:W-:Y:S01]  /*62a0*/  @!P5 R2UR UR11, R155 ;  /* 0x000000009b0bd2ca */ /* 0x000fe200000e0000 */
[----:B------:R-:W-:Y:S01]  /*62b0*/  IMAD.IADD R155, R13, 0x1, R154 ;  /* 0x000000010d9b7824 */ /* 0x000fe200078e029a */
[----:B------:R-:W-:Y:S02]  /*62c0*/  @!P5 R2UR UR8, R0 ;  /* 0x000000000008d2ca */ /* 0x000fe400000e0000 */
[C---:B------:R-:W-:Y:S04]  /*62d0*/  ISETP.NE.AND P0, PT, R29.reuse, 0x2, PT ;  /* 0x000000021d00780c */ /* 0x040fe80003f05270 */
[----:B------:R-:W-:Y:S01]  /*62e0*/  SEL R3, RZ, 0x1, P0 ;  /* 0x00000001ff037807 */ /* 0x000fe20000000000 */
[----:B------:R-:W-:Y:S01]  /*62f0*/  IMAD.U32 R10, RZ, RZ, UR9 ;  /* 0x00000009ff0a7e24 */ /* 0x000fe2000f8e00ff */
[----:B------:R-:W-:Y:S01]  /*6300*/  @!UP1 UIADD3 UR9, UPT, UPT, UR6, 0x290, URZ ;  /* 0x0000029006099890 */ /* 0x000fe2000fffe0ff */
[----:B------:R-:W-:Y:S02]  /*6310*/  SEL R29, R29, RZ, P0 ;  /* 0x000000ff1d1d7207 */ /* 0x000fe40000000000 */
[----:B------:R-:W-:Y:S02]  /*6320*/  LOP3.LUT R28, R28, R3, RZ, 0x3c, !PT ;  /* 0x000000031c1c7212 */ /* 0x000fe400078e3cff */
[----:B------:R-:W-:Y:S01]  /*6330*/  IMAD.U32 R11, RZ, RZ, UR8 ;  /* 0x00000008ff0b7e24 */ /* 0x000fe2000f8e00ff */
[----:B------:R-:W-:Y:S01]  /*6340*/  @!P5 R2UR UR16, R10 ;  /* 0x000000000a10d2ca */ /* 0x000fe200000e0000 */
[----:B------:R-:W-:Y:S01]  /*6350*/  @!UP1 UIADD3 UR8, UPT, UPT, UR6, 0x400, URZ ;  /* 0x0000040006089890 */ /* 0x000fe2000fffe0ff */
[----:B------:R-:W-:Y:S02]  /*6360*/  VOTEU.ALL UP1, P5 ;  /* 0x0000000000ff7886 */ /* 0x000fe40002820000 */
[----:B------:R-:W-:Y:S11]  /*6370*/  @!P5 R2UR UR17, R11 ;  /* 0x000000000b11d2ca */ /* 0x000ff600000e0000 */
[----:B------:R-:W-:Y:S02]  /*6380*/  @!UPT UIADD3 URZ, UPT, UPT, URZ, URZ, URZ ;  /* 0x000000fffffff290 */ /* 0x000fe4000fffe0ff */
[----:B------:R2:W-:Y:S01]  /*6390*/  @!UP1 UTMALDG.3D [UR8], [UR16], desc[UR14] ;  /* 0x00000e08100095b4 */ /* 0x0005e20008011000 */
[----:B------:R2:W-:Y:S01]  /*63a0*/  @!P5 SYNCS.ARRIVE.TRANS64.RED.A0TR RZ, [UR6+0x290], R25 ;  /* 0x00029019ffffd9a7 */ /* 0x0005e20008300406 */
[----:B------:R-:W-:Y:S01]  /*63b0*/  UPLOP3.LUT UP1, UPT, UPT, UPT, UPT, 0x80, 0x8 ;  /* 0x000000000008789c */ /* 0x000fe20003f2f070 */
[----:B------:R-:W-:Y:S01]  /*63c0*/  SYNCS.ARRIVE.TRANS64.RED.A1T0 RZ, [UR37], RZ ;  /* 0x000000ffffff79a7 */ /* 0x000fe20008100425 */
[----:B------:R-:W-:Y:S09]  /*63d0*/  @P3 BRA `(.L_x_131) ;  /* 0xfffffff400b43947 */ /* 0x000ff2000383ffff */
[----:B------:R-:W-:Y:S07]  /*63e0*/  MOV R0, UR6 ;  /* 0x0000000600007c02 */ /* 0x000fee0008000f00 */
.L_x_132:
[----:B-1----:R-:W-:-:S04]  /*63f0*/  SHF.L.U32 R3, R30, 0x1f, RZ ;  /* 0x0000001f1e037819 */ /* 0x002fc800000006ff */
[----:B------:R1:W3:Y:S03]  /*6400*/  SYNCS.PHASECHK.TRANS64.TRYWAIT P0, [R0+URZ+0x298], R3 ;  /* 0x00029803000075a7 */ /* 0x0002e600080011ff */
[----:B---3--:R-:W-:Y:S05]  /*6410*/  @!P0 NANOSLEEP.SYNCS 0x989680 ;  /* 0x009896800000895d */ /* 0x008fea0003900000 */
[----:B------:R-:W3:Y:S02]  /*6420*/  @!P0 SYNCS.PHASECHK.TRANS64 P0, [R0+URZ+0x298], R3 ;  /* 0x00029803000085a7 */ /* 0x000ee400080010ff */
[----:B--23--:R-:W-:Y:S05]  /*6430*/  @P0 EXIT ;  /* 0x000000000000094d */ /* 0x00cfea0003800000 */
[----:B------:R-:W-:Y:S05]  /*6440*/  BRA `(.L_x_132) ;  /* 0xfffffffc00e87947 */ /* 0x000fea000383ffff */
.L_x_123:
[----:B------:R-:W-:-:S06]  /*6450*/  UISETP.GE.AND UP1, UPT, UR10, 0x4, UPT ;  /* 0x000000040a00788c */ /* 0x000fcc000bf26270 */
[----:B------:R-:W-:-:S13]  /*6460*/  PLOP3.LUT P0, PT, PT, PT, UP1, 0x80, 0x8 ;  /* 0x000000000008781c */ /* 0x000fda0003f0f018 */
[----:B------:R-:W-:Y:S05]  /*6470*/  @!P0 EXIT ;  /* 0x000000000000894d */ /* 0x000fea0003800000 */
[----:B------:R-:W-:Y:S01]  /*6480*/  BAR.SYNC.DEFER_BLOCKING 0x6, 0xa0 ;  /* 0x0182800000007b1d */ /* 0x000fe20000010000 */
[C---:B------:R-:W-:Y:S02]  /*6490*/  IMAD.SHL.U32 R3, R166.reuse, 0x40, RZ ;  /* 0x00000040a6037824 */ /* 0x040fe400078e00ff */
[----:B------:R-:W-:Y:S02]  /*64a0*/  HFMA2 R76, -RZ, RZ, 0, 0 ;  /* 0x00000000ff4c7431 */ /* 0x000fe400000001ff */
[C---:B------:R-:W-:Y:S01]  /*64b0*/  IMAD.SHL.U32 R168, R166.reuse, 0x8, RZ ;  /* 0x00000008a6a87824 */ /* 0x040fe200078e00ff */
[----:B------:R-:W-:Y:S01]  /*64c0*/  CS2R R174, SRZ ;  /* 0x0000000000ae7805 */ /* 0x000fe2000001ff00 */
[----:B------:R-:W-:Y:S01]  /*64d0*/  IMAD.U32 R79, R166, 0x10000, RZ ;  /* 0x00010000a64f7824 */ /* 0x000fe200078e00ff */
[----:B------:R-:W-:Y:S01]  /*64e0*/  UMOV UR43, 0x400 ;  /* 0x00000400002b7882 */ /* 0x000fe20000000000 */
[----:B------:R-:W-:Y:S01]  /*64f0*/  LOP3.LUT R5, R3, 0x180, RZ, 0xc0, !PT ;  /* 0x0000018003057812 */ /* 0x000fe200078ec0ff */
[----:B------:R-:W-:Y:S01]  /*6500*/  ULEA UR43, UR37, UR43, 0x18 ;  /* 0x0000002b252b7291 */ /* 0x000fe2000f8ec0ff */
[----:B------:R-:W1:Y:S01]  /*6510*/  LDC R167, c[0x0][0x370] ;  /* 0x0000dc00ffa77b82 */ /* 0x000e620000000800 */
[----:B------:R-:W-:Y:S01]  /*6520*/  LOP3.LUT R79, R79, 0x600000, RZ, 0xc0, !PT ;  /* 0x006000004f4f7812 */ /* 0x000fe200078ec0ff */
[----:B------:R-:W-:Y:S01]  /*6530*/  IMAD.MOV.U32 R182, RZ, RZ, RZ ;  /* 0x000000ffffb67224 */ /* 0x000fe200078e00ff */
[----:B------:R-:W-:Y:S01]  /*6540*/  LOP3.LUT R168, R5, 0x30, R168, 0xf8, !PT ;  /* 0x0000003005a87812 */ /* 0x000fe200078ef8a8 */
[----:B------:R-:W-:Y:S01]  /*6550*/  UIADD3 UR4, UPT, UPT, UR43, 0x2400, URZ ;  /* 0x000024002b047890 */ /* 0x000fe2000fffe0ff */
[----:B------:R-:W-:Y:S01]  /*6560*/  IMAD.MOV.U32 R173, RZ, RZ, RZ ;  /* 0x000000ffffad7224 */ /* 0x000fe200078e00ff */
[----:B------:R-:W2:Y:S01]  /*6570*/  LDCU.64 UR46, c[0x0][0x348] ;  /* 0x00006900ff2e77ac */ /* 0x000ea20008000a00 */
[----:B------:R-:W-:Y:S01]  /*6580*/  LOP3.LUT R168, R168, 0x1e40, R3, 0xf8, !PT ;  /* 0x00001e40a8a87812 */ /* 0x000fe200078ef803 */
[----:B------:R-:W3:Y:S01]  /*6590*/  LDC R74, c[0x0][0xb0c] ;  /* 0x0002c300ff4a7b82 */ /* 0x000ee20000000800 */
[----:B------:R-:W-:Y:S01]  /*65a0*/  IMAD.SHL.U32 R3, R166, 0x10, RZ ;  /* 0x00000010a6037824 */ /* 0x000fe200078e00ff */
[----:B------:R-:W-:Y:S01]  /*65b0*/  MOV R179, UR4 ;  /* 0x0000000400b37c02 */ /* 0x000fe20008000f00 */
[----:B------:R-:W4:Y:S03]  /*65c0*/  LDCU.64 UR38, c[0x0][0x888] ;  /* 0x00011100ff2677ac */ /* 0x000f260008000a00 */
[C---:B------:R-:W-:Y:S01]  /*65d0*/  LOP3.LUT R5, R3.reuse, 0x20, RZ, 0xc0, !PT ;  /* 0x0000002003057812 */ /* 0x040fe200078ec0ff */
[----:B------:R-:W2:Y:S01]  /*65e0*/  LDS R0, [UR43+0x360] ;  /* 0x0003602bff007984 */ /* 0x000ea20008000800 */
[----:B------:R-:W1:Y:S01]  /*65f0*/  LDC R170, c[0x0][0xb20] ;  /* 0x0002c800ffaa7b82 */ /* 0x000e620000000800 */
[----:B------:R-:W-:Y:S01]  /*6600*/  LOP3.LUT R3, R3, 0x40, RZ, 0xc0, !PT ;  /* 0x0000004003037812 */ /* 0x000fe200078ec0ff */
[----:B------:R-:W-:-:S06]  /*6610*/  UIADD3 UR42, UPT, UPT, UR43, 0x400, URZ ;  /* 0x000004002b2a7890 */ /* 0x000fcc000fffe0ff */
[----:B------:R-:W1:Y:S08]  /*6620*/  LDC R73, c[0x0][0xb30] ;  /* 0x0002cc00ff497b82 */ /* 0x000e700000000800 */
[----:B------:R-:W1:Y:S08]  /*6630*/  LDC.64 R152, c[0x0][0xb10] ;  /* 0x0002c400ff987b82 */ /* 0x000e700000000a00 */
[----:B------:R-:W1:Y:S08]  /*6640*/  LDC.64 R70, c[0x0][0xb18] ;  /* 0x0002c600ff467b82 */ /* 0x000e700000000a00 */
[----:B------:R-:W1:Y:S01]  /*6650*/  LDC.64 R148, c[0x0][0x888] ;  /* 0x00022200ff947b82 */ /* 0x000e620000000a00 */
[----:B--2---:R-:W-:-:S07]  /*6660*/  IMAD.IADD R79, R0, 0x1, R79 ;  /* 0x00000001004f7824 */ /* 0x004fce00078e024f */
[----:B------:R-:W2:Y:S01]  /*6670*/  LDC.64 R68, c[0x0][0xb28] ;  /* 0x0002ca00ff447b82 */ /* 0x000ea20000000a00 */
[----:B------:R-:W-:-:S05]  /*6680*/  VIADD R0, R168, UR43 ;  /* 0x0000002ba8007c36 */ /* 0x000fca0008000000 */
[--C-:B------:R-:W-:Y:S02]  /*6690*/  IADD3 R178, PT, PT, -R5, 0x400, R0.reuse ;  /* 0x0000040005b27810 */ /* 0x100fe40007ffe100 */
[----:B------:R-:W1:Y:S01]  /*66a0*/  LDC.64 R150, c[0x0][0x890] ;  /* 0x00022400ff967b82 */ /* 0x000e620000000a00 */
[----:B------:R-:W-:Y:S02]  /*66b0*/  IADD3 R177, PT, PT, -R3, 0x400, R0 ;  /* 0x0000040003b17810 */ /* 0x000fe40007ffe100 */
[----:B------:R-:W-:-:S05]  /*66c0*/  IMAD.IADD R176, R178, 0x1, -R3 ;  /* 0x00000001b2b07824 */ /* 0x000fca00078e0a03 */
[----:B------:R-:W1:Y:S08]  /*66d0*/  LDC.64 R146, c[0x0][0x8b0] ;  /* 0x00022c00ff927b82 */ /* 0x000e700000000a00 */
[----:B------:R-:W1:Y:S08]  /*66e0*/  LDC.64 R144, c[0x0][0x8a8] ;  /* 0x00022a00ff907b82 */ /* 0x000e700000000a00 */
[----:B---34-:R-:W1:Y:S02]  /*66f0*/  LDC R172, c[0x0][0x374] ;  /* 0x0000dd00ffac7b82 */ /* 0x018e640000000800 */
.L_x_150:
[----:B------:R-:W-:Y:S02]  /*6700*/  LEA R0, R182, UR43, 0x3 ;  /* 0x0000002bb6007c11 */ /* 0x000fe4000f8e18ff */
[----:B------:R-:W-:Y:S02]  /*6710*/  SHF.L.U32 R3, R174, 0x1f, RZ ;  /* 0x0000001fae037819 */ /* 0x000fe400000006ff */
[----:B------:R-:W-:Y:S02]  /*6720*/  LEA R16, R182, UR43, 0x4 ;  /* 0x0000002bb6107c11 */ /* 0x000fe4000f8e20ff */
[----:B------:R-:W3:Y:S02]  /*6730*/  SYNCS.PHASECHK.TRANS64.TRYWAIT P0, [R0+URZ+0x2b0], R3 ;  /* 0x0002b003000075a7 */ /* 0x000ee400080011ff */
[----:B-123--:R-:W-:Y:S05]  /*6740*/  @!P0 BRA `(.L_x_133) ;  /* 0x0000003800248947 */ /* 0x00efea0003800000 */
.L_x_259:
[----:B------:R-:W4:Y:S01]  /*6750*/  LDC.64 R12, c[0x0][0xb10] ;  /* 0x0002c400ff0c7b82 */ /* 0x000f220000000a00 */
[----:B------:R-:W2:Y:S01]  /*6760*/  LDS.128 R16, [R16+0x340] ;  /* 0x0003400010107984 */ /* 0x000ea20000000c00 */
[----:B-1----:R-:W-:Y:S01]  /*6770*/  ISETP.NE.AND P1, PT, R73, 0x1, PT ;  /* 0x000000014900780c */ /* 0x002fe20003f25270 */
[----:B---3--:R-:W-:Y:S01]  /*6780*/  VIADD R0, R0, 0x2c0 ;  /* 0x000002c000007836 */ /* 0x008fe20000000000 */
[----:B------:R-:W-:Y:S04]  /*6790*/  ISETP.GE.AND P0, PT, R72, 0x1, PT ;  /* 0x000000014800780c */ /* 0x000fe80003f06270 */
[----:B------:R-:W1:Y:S01]  /*67a0*/  LDC.64 R10, c[0x0][0xb18] ;  /* 0x0002c600ff0a7b82 */ /* 0x000e620000000a00 */
[----:B------:R-:W-:Y:S01]  /*67b0*/  PRMT R0, RZ, 0x654, R0 ;  /* 0x00000654ff007816 */ /* 0x000fe20000000000 */
[----:B------:R-:W-:Y:S01]  /*67c0*/  @!PT LDS RZ, [RZ] ;  /* 0x00000000fffff984 */ /* 0x000fe20000000800 */
[----:B------:R-:W-:Y:S01]  /*67d0*/  @!PT LDS RZ, [RZ] ;  /* 0x00000000fffff984 */ /* 0x000fe20000000800 */
[----:B------:R-:W-:Y:S01]  /*67e0*/  @!PT LDS RZ, [RZ] ;  /* 0x00000000fffff984 */ /* 0x000fe20000000800 */
[----:B------:R-:W-:Y:S01]  /*67f0*/  @!PT LDS RZ, [RZ] ;  /* 0x00000000fffff984 */ /* 0x000fe20000000800 */
[----:B------:R3:W-:Y:S06]  /*6800*/  MEMBAR.ALL.CTA ;  /* 0x0000000000007992 */ /* 0x0007ec0000008000 */
[----:B---3--:R-:W3:Y:S01]  /*6810*/  FENCE.VIEW.ASYNC.S ;  /* 0x00000000000073c6 */ /* 0x008ee20000000000 */
[----:B------:R-:W1:Y:S08]  /*6820*/  @!P1 LDC R14, c[0x0][0xb20] ;  /* 0x0002c800ff0e9b82 */ /* 0x000e700000000800 */
[----:B------:R-:W1:Y:S01]  /*6830*/  @!P1 LDC R9, c[0x0][0xb0c] ;  /* 0x0002c300ff099b82 */ /* 0x000e620000000800 */
[----:B---3--:R3:W-:Y:S01]  /*6840*/  SYNCS.ARRIVE.TRANS64.RED.A1T0 RZ, [R0+URZ], RZ ;  /* 0x000000ff00ff79a7 */ /* 0x0087e200081004ff */
[----:B--2---:R-:W-:Y:S04]  /*6850*/  LOP3.LUT P4, RZ, R18, 0x1, RZ, 0xc0, !PT ;  /* 0x0000000112ff7812 */ /* 0x004fe8000788c0ff */
[----:B------:R-:W-:Y:S09]  /*6860*/  P2R R180, PR, RZ, 0x10 ;  /* 0x00000010ffb47803 */ /* 0x000ff20000000000 */
[----:B------:R-:W-:Y:S02]  /*6870*/  @P4 MOV R77, R16 ;  /* 0x00000010004d4202 */ /* 0x000fe40000000f00 */
[----:B------:R-:W-:Y:S01]  /*6880*/  @P4 LOP3.LUT R75, R17, 0xffff, RZ, 0xc0, !PT ;  /* 0x0000ffff114b4812 */ /* 0x000fe200078ec0ff */
[----:B---34-:R-:W-:Y:S06]  /*6890*/  @!P0 BRA `(.L_x_134) ;  /* 0x0000000000a48947 */ /* 0x018fec0003800000 */
[----:B------:R-:W-:Y:S01]  /*68a0*/  IMAD.HI.U32 R21, R172, R71, RZ ;  /* 0x00000047ac157227 */ /* 0x000fe200078e00ff */
[----:B------:R-:W-:Y:S02]  /*68b0*/  ISETP.NE.AND P0, PT, R70, 0x1, PT ;  /* 0x000000014600780c */ /* 0x000fe40003f05270 */
[----:B------:R-:W-:Y:S01]  /*68c0*/  ISETP.NE.AND P2, PT, R72, 0x1, PT ;  /* 0x000000014800780c */ /* 0x000fe20003f45270 */
[----:B------:R-:W-:Y:S01]  /*68d0*/  IMAD.HI.U32 R20, R167, R152, RZ ;  /* 0x00000098a7147227 */ /* 0x000fe200078e00ff */
[----:B------:R-:W-:Y:S02]  /*68e0*/  SHF.R.U32.HI R21, RZ, R170, R21 ;  /* 0x000000aaff157219 */ /* 0x000fe40000011615 */
[----:B------:R-:W-:Y:S01]  /*68f0*/  ISETP.NE.AND P3, PT, R74, 0x1, PT ;  /* 0x000000014a00780c */ /* 0x000fe20003f65270 */
[----:B------:R-:W-:Y:S01]  /*6900*/  IMAD.HI.U32 R24, R77, R152, RZ ;  /* 0x000000984d187227 */ /* 0x000fe200078e00ff */
[----:B------:R-:W-:Y:S02]  /*6910*/  SHF.R.U32.HI R20, RZ, R153, R20 ;  /* 0x00000099ff147219 */ /* 0x000fe40000011614 */
[----:B------:R-:W-:Y:S01]  /*6920*/  SEL R3, R172, R21, !P0 ;  /* 0x00000015ac037207 */ /* 0x000fe20004000000 */
[----:B------:R-:W-:Y:S01]  /*6930*/  IMAD.HI.U32 R21, R75, R71, RZ ;  /* 0x000000474b157227 */ /* 0x000fe200078e00ff */
[----:B------:R-:W-:Y:S02]  /*6940*/  SEL R7, R167, R20, !P3 ;  /* 0x00000014a7077207 */ /* 0x000fe40005800000 */
[----:B------:R-:W-:Y:S01]  /*6950*/  SHF.R.U32.HI R24, RZ, R153, R24 ;  /* 0x00000099ff187219 */ /* 0x000fe20000011618 */
[-C--:B------:R-:W-:Y:S04]  /*6960*/  IMAD.HI.U32 R20, R3, R68.reuse, RZ ;  /* 0x0000004403147227 */ /* 0x080fe800078e00ff */
[----:B------:R-:W-:Y:S01]  /*6970*/  IMAD.HI.U32 R22, R7, R68, RZ ;  /* 0x0000004407167227 */ /* 0x000fe200078e00ff */
[-C--:B------:R-:W-:Y:S02]  /*6980*/  @P2 SHF.R.U32.HI R3, RZ, R69.reuse, R20 ;  /* 0x00000045ff032219 */ /* 0x080fe40000011614 */
[----:B------:R-:W-:Y:S02]  /*6990*/  SHF.R.U32.HI R20, RZ, R170, R21 ;  /* 0x000000aaff147219 */ /* 0x000fe40000011615 */
[----:B------:R-:W-:Y:S01]  /*69a0*/  @P2 SHF.R.U32.HI R7, RZ, R69, R22 ;  /* 0x00000045ff072219 */ /* 0x000fe20000011616 */
[C---:B------:R-:W-:Y:S01]  /*69b0*/  IMAD R2, R72.reuse, R3, RZ ;  /* 0x0000000348027224 */ /* 0x040fe200078e02ff */
[----:B------:R-:W-:Y:S02]  /*69c0*/  SEL R5, R75, R20, !P0 ;  /* 0x000000144b057207 */ /* 0x000fe40004000000 */
[----:B------:R-:W-:Y:S01]  /*69d0*/  SEL R3, R77, R24, !P3 ;  /* 0x000000184d037207 */ /* 0x000fe20005800000 */
[----:B------:R-:W-:Y:S01]  /*69e0*/  IMAD R4, R72, R7, RZ ;  /* 0x0000000748047224 */ /* 0x000fe200078e02ff */
[C---:B------:R-:W-:Y:S01]  /*69f0*/  ISETP.GE.AND P0, PT, R5.reuse, R2, PT ;  /* 0x000000020500720c */ /* 0x040fe20003f06270 */
[----:B------:R-:W-:Y:S03]  /*6a00*/  IMAD.HI.U32 R6, R5, R68, RZ ;  /* 0x0000004405067227 */ /* 0x000fe600078e00ff */
[----:B------:R-:W-:Y:S01]  /*6a10*/  ISETP.GE.OR P0, PT, R3, R4, P0 ;  /* 0x000000040300720c */ /* 0x000fe20000706670 */
[----:B------:R-:W-:Y:S01]  /*6a20*/  IMAD.MOV R4, RZ, RZ, -R3 ;  /* 0x000000ffff047224 */ /* 0x000fe200078e0a03 */
[-C--:B------:R-:W-:Y:S03]  /*6a30*/  SHF.R.U32.HI R6, RZ, R69.reuse, R6 ;  /* 0x00000045ff067219 */ /* 0x080fe60000011606 */
[----:B------:R-:W-:Y:S01]  /*6a40*/  IMAD R77, R74, R4, R77 ;  /* 0x000000044a4d7224 */ /* 0x000fe200078e024d */
[----:B------:R-:W-:Y:S05]  /*6a50*/  SEL R15, R5, R6, !P2 ;  /* 0x00000006050f7207 */ /* 0x000fea0005000000 */
[----:B------:R-:W-:Y:S02]  /*6a60*/  IMAD.MOV R6, RZ, RZ, -R15 ;  /* 0x000000ffff067224 */ /* 0x000fe400078e0a0f */
[C---:B------:R-:W-:Y:S04]  /*6a70*/  @!P0 IMAD.HI.U32 R2, R3.reuse, R68, RZ ;  /* 0x0000004403028227 */ /* 0x040fe800078e00ff */
[----:B------:R-:W-:Y:S01]  /*6a80*/  IMAD R6, R72, R6, R5 ;  /* 0x0000000648067224 */ /* 0x000fe200078e0205 */
[----:B------:R-:W-:Y:S04]  /*6a90*/  @!P0 SHF.R.U32.HI R2, RZ, R69, R2 ;  /* 0x00000045ff028219 */ /* 0x000fe80000011602 */
[----:B------:R-:W-:Y:S02]  /*6aa0*/  @!P0 SEL R0, R3, R2, !P2 ;  /* 0x0000000203008207 */ /* 0x000fe40005000000 */
[----:B------:R-:W-:Y:S02]  /*6ab0*/  IADD3 R2, PT, PT, -R5, RZ, RZ ;  /* 0x000000ff05027210 */ /* 0x000fe40007ffe1ff */
[----:B------:R-:W-:Y:S01]  /*6ac0*/  @!P0 IADD3 R8, PT, PT, R15, -R0, RZ ;  /* 0x800000000f088210 */ /* 0x000fe20007ffe0ff */
[----:B------:R-:W-:Y:S02]  /*6ad0*/  @!P0 IMAD R0, R7, R6, R0 ;  /* 0x0000000607008224 */ /* 0x000fe400078e0200 */
[----:B------:R-:W-:Y:S02]  /*6ae0*/  IMAD R75, R70, R2, R75 ;  /* 0x00000002464b7224 */ /* 0x000fe400078e024b */
[----:B------:R-:W-:Y:S02]  /*6af0*/  @!P0 IMAD R5, R8, R72, R3 ;  /* 0x0000004808058224 */ /* 0x000fe400078e0203 */
[----:B------:R-:W-:Y:S04]  /*6b00*/  @!P0 IMAD.MOV.U32 R3, RZ, RZ, R0 ;  /* 0x000000ffff038224 */ /* 0x000fe800078e0000 */
[----:B------:R-:W-:Y:S02]  /*6b10*/  IMAD R77, R3, R74, R77 ;  /* 0x0000004a034d7224 */ /* 0x000fe400078e024d */
[----:B------:R-:W-:Y:S07]  /*6b20*/  IMAD R75, R5, R70, R75 ;  /* 0x00000046054b7224 */ /* 0x000fee00078e024b */
.L_x_134:
[----:B------:R-:W-:Y:S01]  /*6b30*/  @!P1 IMAD.HI.U32 R0, R77, R12, RZ ;  /* 0x0000000c4d009227 */ /* 0x000fe200078e00ff */
[----:B-1----:R-:W-:Y:S01]  /*6b40*/  @!P1 ISETP.NE.AND P0, PT, R10, 0x1, PT ;  /* 0x000000010a00980c */ /* 0x002fe20003f05270 */
[----:B------:R-:W-:Y:S01]  /*6b50*/  ULOP3.LUT UP0, URZ, UR42, 0x1b0, URZ, 0xc0, !UPT ;  /* 0x000001b02aff7892 */ /* 0x000fe2000f80c0ff */
[----:B------:R-:W-:Y:S01]  /*6b60*/  @!P1 ISETP.NE.AND P2, PT, R9, 0x1, PT ;  /* 0x000000010900980c */ /* 0x000fe20003f45270 */
[----:B------:R-:W-:Y:S01]  /*6b70*/  @!P1 IMAD.HI.U32 R3, R75, R11, RZ ;  /* 0x0000000b4b039227 */ /* 0x000fe200078e00ff */
[----:B------:R-:W-:Y:S02]  /*6b80*/  @!P1 SHF.R.U32.HI R0, RZ, R13, R0 ;  /* 0x0000000dff009219 */ /* 0x000fe40000011600 */
[----:B------:R-:W-:Y:S01]  /*6b90*/  @P4 SHF.R.U32.HI R171, RZ, 0x10, R17 ;  /* 0x00000010ffab4819 */ /* 0x000fe20000011611 */
[----:B------:R-:W-:Y:S01]  /*6ba0*/  VIADD R182, R182, 0x1 ;  /* 0x00000001b6b67836 */ /* 0x000fe20000000000 */
[----:B------:R-:W-:Y:S02]  /*6bb0*/  @!P1 SHF.R.U32.HI R2, RZ, R14, R3 ;  /* 0x0000000eff029219 */ /* 0x000fe40000011603 */
[----:B------:R-:W-:Y:S02]  /*6bc0*/  @!P1 SEL R3, R77, R0, !P2 ;  /* 0x000000004d039207 */ /* 0x000fe40005000000 */
[----:B------:R-:W-:Y:S05]  /*6bd0*/  @!P1 SEL R2, R75, R2, !P0 ;  /* 0x000000024b029207 */ /* 0x000fea0004000000 */
[----:B------:R-:W-:Y:S02]  /*6be0*/  @!P1 IMAD.IADD R0, R2, 0x1, -R3 ;  /* 0x0000000102009824 */ /* 0x000fe400078e0a03 */
[----:B------:R-:W-:Y:S02]  /*6bf0*/  @!P1 IMAD.IADD R2, R3, 0x1, -R2 ;  /* 0x0000000103029824 */ /* 0x000fe400078e0a02 */
[----:B------:R-:W-:Y:S02]  /*6c00*/  @!P1 IMAD R77, R0, R9, R77 ;  /* 0x00000009004d9224 */ /* 0x000fe400078e024d */
[----:B------:R-:W-:Y:S01]  /*6c10*/  @!P1 IMAD R75, R2, R10, R75 ;  /* 0x0000000a024b9224 */ /* 0x000fe200078e024b */
[----:B------:R-:W-:Y:S06]  /*6c20*/  BRA.U !UP0, `(.L_x_135) ;  /* 0x0000000108407547 */ /* 0x000fec000b800000 */
[----:B------:R-:W1:Y:S01]  /*6c30*/  LDCU.64 UR8, c[0x4][0x80] ;  /* 0x01001000ff0877ac */ /* 0x000e620008000a00 */
[----:B------:R-:W-:Y:S01]  /*6c40*/  MOV R3, 0x0 ;  /* 0x0000000000037802 */ /* 0x000fe20000000f00 */
[----:B------:R-:W-:Y:S02]  /*6c50*/  HFMA2 R12, -RZ, RZ, 0, 5.9604644775390625e-08 ;  /* 0x00000001ff0c7431 */ /* 0x000fe400000001ff */
[----:B------:R-:W-:Y:S02]  /*6c60*/  IMAD.MOV.U32 R8, RZ, RZ, 0x70 ;  /* 0x00000070ff087424 */ /* 0x000fe400078e00ff */
[----:B------:R-:W-:Y:S01]  /*6c70*/  IMAD.MOV.U32 R13, RZ, RZ, RZ ;  /* 0x000000ffff0d7224 */ /* 0x000fe200078e00ff */
[----:B------:R-:W2:Y:S01]  /*6c80*/  LDCU.64 UR6, c[0x4][0x88] ;  /* 0x01001100ff0677ac */ /* 0x000ea20008000a00 */
[----:B------:R-:W3:Y:S01]  /*6c90*/  LDC.64 R2, c[0x4][R3] ;  /* 0x0100000003027b82 */ /* 0x000ee20000000a00 */
[----:B------:R-:W4:Y:S01]  /*6ca0*/  LDCU.64 UR4, c[0x4][0x8] ;  /* 0x01000100ff0477ac */ /* 0x000f220008000a00 */
[----:B-1----:R-:W-:Y:S01]  /*6cb0*/  MOV R5, UR9 ;  /* 0x0000000900057c02 */ /* 0x002fe20008000f00 */
[----:B------:R-:W-:Y:S01]  /*6cc0*/  IMAD.U32 R4, RZ, RZ, UR8 ;  /* 0x00000008ff047e24 */ /* 0x000fe2000f8e00ff */
[----:B--2---:R-:W-:Y:S01]  /*6cd0*/  MOV R7, UR7 ;  /* 0x0000000700077c02 */ /* 0x004fe20008000f00 */
[----:B------:R-:W-:Y:S01]  /*6ce0*/  IMAD.U32 R6, RZ, RZ, UR6 ;  /* 0x00000006ff067e24 */ /* 0x000fe2000f8e00ff */
[----:B----4-:R-:W-:Y:S01]  /*6cf0*/  MOV R11, UR5 ;  /* 0x00000005000b7c02 */ /* 0x010fe20008000f00 */
[----:B------:R-:W-:Y:S02]  /*6d00*/  IMAD.U32 R10, RZ, RZ, UR4 ;  /* 0x00000004ff0a7e24 */ /* 0x000fe4000f8e00ff */
[----:B------:R-:W-:Y:S07]  /*6d10*/  LEPC R20, `(.L_x_135) ;  /* 0x000000001014794e */ /* 0x000fee0000000000 */
[----:B---3-5:R-:W-:Y:S05]  /*6d20*/  CALL.ABS.NOINC R2 ;  /* 0x0000000002007343 */ /* 0x028fea0003c00000 */
.L_x_135:
[----:B------:R-:W-:Y:S01]  /*6d30*/  LOP3.LUT P0, RZ, R179, 0x1b0, RZ, 0xc0, !PT ;  /* 0x000001b0b3ff7812 */ /* 0x000fe2000780c0ff */
[----:B------:R-:W-:Y:S11]  /*6d40*/  BSSY.RECONVERGENT B6, `(.L_x_136) ;  /* 0x0000013000067945 */ /* 0x000ff60003800200 */
[----:B------:R-:W-:Y:S01]  /*6d50*/  @!UPT UIADD3 URZ, UPT, UPT, URZ, URZ, URZ ;  /* 0x000000fffffff290 */ /* 0x000fe2000fffe0ff */
[----:B------:R-:W-:Y:S05]  /*6d60*/  @!P0 BRA `(.L_x_137) ;  /* 0x0000000000408947 */ /* 0x000fea0003800000 */
        /* <DEDUP_REMOVED lines=16> */
.L_x_137:
[----:B------:R-:W-:Y:S05]  /*6e70*/  BSYNC.RECONVERGENT B6 ;  /* 0x0000000000067941 */ /* 0x000fea0003800200 */
.L_x_136:
[----:B------:R-:W-:Y:S01]  /*6e80*/  ISETP.NE.U32.AND P3, PT, R150, RZ, PT ;  /* 0x000000ff9600720c */ /* 0x000fe20003f65070 */
[----:B------:R-:W-:Y:S01]  /*6e90*/  UISETP.NE.AND UP1, UPT, UR44, URZ, UPT ;  /* 0x000000ff2c00728c */ /* 0x000fe2000bf25270 */
[----:B------:R-:W-:Y:S02]  /*6ea0*/  ISETP.NE.U32.AND P4, PT, R146, RZ, PT ;  /* 0x000000ff9200720c */ /* 0x000fe40003f85070 */
[----:B------:R-:W-:Y:S02]  /*6eb0*/  ISETP.NE.AND.EX P3, PT, R151, RZ, PT, P3 ;  /* 0x000000ff9700720c */ /* 0x000fe40003f65330 */
[----:B------:R-:W-:Y:S02]  /*6ec0*/  PLOP3.LUT P1, PT, PT, PT, PT, 0x8, 0x80 ;  /* 0x000000000080781c */ /* 0x000fe40003f2e170 */
[----:B------:R-:W-:Y:S02]  /*6ed0*/  PLOP3.LUT P0, PT, PT, PT, UP1, 0x80, 0x8 ;  /* 0x000000000008781c */ /* 0x000fe40003f0f018 */
[----:B------:R-:W-:Y:S02]  /*6ee0*/  ISETP.NE.AND.EX P4, PT, R147, RZ, PT, P4 ;  /* 0x000000ff9300720c */ /* 0x000fe40003f85340 */
[----:B------:R-:W1:Y:S09]  /*6ef0*/  @UP1 LDCU.64 UR4, c[0x0][0x888] ;  /* 0x00011100ff0417ac */ /* 0x000e720008000a00 */
[----:B------:R-:W-:Y:S01]  /*6f00*/  @P0 PLOP3.LUT P1, PT, P3, PT, PT, 0x80, 0x8 ;  /* 0x000000000008081c */ /* 0x000fe20001f2f070 */
[----:B-1----:R-:W-:Y:S04]  /*6f10*/  @UP1 UISETP.NE.U32.AND UP0, UPT, UR4, URZ, UPT ;  /* 0x000000ff0400128c */ /* 0x002fe8000bf05070 */
[----:B------:R-:W-:Y:S04]  /*6f20*/  @UP1 UISETP.NE.AND.EX UP0, UPT, UR5, URZ, UPT, UP0 ;  /* 0x000000ff0500128c */ /* 0x000fe8000bf05300 */
[----:B------:R-:W-:Y:S01]  /*6f30*/  @UP1 USEL UR4, URZ, 0xffffffff, UP0 ;  /* 0xffffffffff041887 */ /* 0x000fe20008000000 */
[----:B------:R-:W-:Y:S11]  /*6f40*/  @!P3 BRA `(.L_x_138) ;  /* 0x00000000002cb947 */ /* 0x000ff60003800000 */
[----:B------:R-:W-:Y:S01]  /*6f50*/  ISETP.NE.U32.AND P2, PT, R148, RZ, PT ;  /* 0x000000ff9400720c */ /* 0x000fe20003f45070 */
[----:B------:R-:W-:Y:S03]  /*6f60*/  IMAD.MOV.U32 R165, RZ, RZ, 0x1 ;  /* 0x00000001ffa57424 */ /* 0x000fe600078e00ff */
[----:B------:R-:W-:Y:S11]  /*6f70*/  ISETP.NE.AND.EX P2, PT, R149, RZ, PT, P2 ;  /* 0x000000ff9500720c */ /* 0x000ff60003f45320 */
[----:B------:R-:W-:Y:S02]  /*6f80*/  @!UPT UIADD3 URZ, UPT, UPT, URZ, URZ, URZ ;  /* 0x000000fffffff290 */ /* 0x000fe4000fffe0ff */
[----:B------:R-:W1:Y:S01]  /*6f90*/  @P2 LDC.64 R2, c[0x0][0x888] ;  /* 0x00022200ff022b82 */ /* 0x000e620000000a00 */
[----:B------:R-:W-:Y:S04]  /*6fa0*/  @P2 IMAD R0, R150, UR36, RZ ;  /* 0x0000002496002c24 */ /* 0x000fe8000f8e02ff */
[----:B-1----:R-:W-:Y:S04]  /*6fb0*/  @P2 IMAD.WIDE R2, R0, 0x4, R2 ;  /* 0x0000000400022825 */ /* 0x002fe800078e0202 */
[----:B------:R-:W-:Y:S01]  /*6fc0*/  HFMA2 R0, -RZ, RZ, 0, 5.9604644775390625e-08 ;  /* 0x00000001ff007431 */ /* 0x000fe200000001ff */
[----:B-----5:R1:W5:Y:S04]  /*6fd0*/  @P2 LDG.E R81, desc[UR40][R2.64] ;  /* 0x0000002802512981 */ /* 0x020368000c1e1900 */
[----:B------:R-:W-:Y:S01]  /*6fe0*/  @!P2 PRMT R165, R0, 0x7610, R165 ;  /* 0x0000761000a5a816 */ /* 0x000fe200000000a5 */
[----:B-1----:R-:W2:Y:S06]  /*6ff0*/  @!P2 LDC R81, c[0x0][0x880] ;  /* 0x00022000ff51ab82 */ /* 0x002eac0000000800 */
.L_x_138:
[----:B------:R-:W-:Y:S05]  /*7000*/  @!P4 BRA `(.L_x_139) ;  /* 0x000000000020c947 */ /* 0x000fea0003800000 */
[----:B------:R-:W-:Y:S04]  /*7010*/  ISETP.NE.U32.AND P2, PT, R144, RZ, PT ;  /* 0x000000ff9000720c */ /* 0x000fe80003f45070 */
[----:B------:R-:W-:Y:S11]  /*7020*/  ISETP.NE.AND.EX P2, PT, R145, RZ, PT, P2 ;  /* 0x000000ff9100720c */ /* 0x000ff60003f45320 */
[----:B------:R-:W-:Y:S02]  /*7030*/  @!UPT UIADD3 URZ, UPT, UPT, URZ, URZ, URZ ;  /* 0x000000fffffff290 */ /* 0x000fe4000fffe0ff */
[----:B------:R-:W1:Y:S01]  /*7040*/  @P2 LDC.64 R2, c[0x0][0x8a8] ;  /* 0x00022a00ff022b82 */ /* 0x000e620000000a00 */
[----:B------:R-:W-:Y:S04]  /*7050*/  @P2 IMAD R0, R146, UR36, RZ ;  /* 0x0000002492002c24 */ /* 0x000fe8000f8e02ff */
[----:B-1----:R-:W-:Y:S05]  /*7060*/  @P2 IMAD.WIDE R2, R0, 0x4, R2 ;  /* 0x0000000400022825 */ /* 0x002fea00078e0202 */
[----:B-----5:R1:W5:Y:S02]  /*7070*/  @P2 LDG.E R78, desc[UR40][R2.64] ;  /* 0x00000028024e2981 */ /* 0x020364000c1e1900 */
[----:B-1----:R-:W3:Y:S02]  /*7080*/  @!P2 LDC R78, c[0x0][0x8a0] ;  /* 0x00022800ff4eab82 */ /* 0x002ee40000000800 */
.L_x_139:
[----:B--2--5:R-:W-:Y:S01]  /*7090*/  @P0 FSETP.NEU.AND P4, PT, R81, RZ, PT ;  /* 0x000000ff5100020b */ /* 0x024fe20003f8d000 */
[----:B------:R-:W-:Y:S01]  /*70a0*/  IMAD.U32 R0, RZ, RZ, UR4 ;  /* 0x00000004ff007e24 */ /* 0x000fe2000f8e00ff */
[----:B------:R-:W-:Y:S01]  /*70b0*/  @P0 LOP3.LUT P2, RZ, R165, 0xff, RZ, 0xc0, !PT ;  /* 0x000000ffa5ff0812 */ /* 0x000fe2000784c0ff */
[----:B------:R-:W-:Y:S01]  /*70c0*/  BSSY B1, `(.L_x_140) ;  /* 0x000003d000017945 */ /* 0x000fe20003800000 */
[----:B------:R-:W-:Y:S01]  /*70d0*/  @P0 SEL R3, RZ, 0xffffffff, P4 ;  /* 0xffffffffff030807 */ /* 0x000fe20002000000 */
[C---:B------:R-:W-:Y:S01]  /*70e0*/  IMAD R64, R76.reuse, 0x40, R79 ;  /* 0x000000404c407824 */ /* 0x040fe200078e024f */
[----:B------:R-:W-:Y:S02]  /*70f0*/  LEA R181, R76, UR43, 0x3 ;  /* 0x0000002b4cb57c11 */ /* 0x000fe4000f8e18ff */
[----:B------:R-:W-:Y:S02]  /*7100*/  CS2R R86, SRZ ;  /* 0x0000000000567805 */ /* 0x000fe4000001ff00 */
[----:B------:R-:W-:Y:S02]  /*7110*/  @P1 SEL R3, R0, R3, !P2 ;  /* 0x0000000300031207 */ /* 0x000fe40005000000 */
[----:B------:R-:W-:Y:S02]  /*7120*/  CS2R R84, SRZ ;  /* 0x0000000000547805 */ /* 0x000fe4000001ff00 */
[----:B------:R-:W-:Y:S02]  /*7130*/  SHF.L.U32 R2, R175, 0x1f, RZ ;  /* 0x0000001faf027819 */ /* 0x000fe400000006ff */
[----:B------:R-:W-:Y:S02]  /*7140*/  CS2R R90, SRZ ;  /* 0x00000000005a7805 */ /* 0x000fe4000001ff00 */
[----:B------:R-:W-:Y:S02]  /*7150*/  @P0 LOP3.LUT R3, R3, 0x1, RZ, 0xc0, !PT ;  /* 0x0000000103030812 */ /* 0x000fe400078ec0ff */
[----:B------:R-:W-:Y:S02]  /*7160*/  CS2R R88, SRZ ;  /* 0x0000000000587805 */ /* 0x000fe4000001ff00 */
[----:B------:R-:W-:Y:S02]  /*7170*/  PLOP3.LUT P5, PT, PT, PT, PT, 0x8, 0x80 ;  /* 0x000000000080781c */ /* 0x000fe40003fae170 */
[----:B------:R-:W-:Y:S02]  /*7180*/  CS2R R98, SRZ ;  /* 0x0000000000627805 */ /* 0x000fe4000001ff00 */
[----:B------:R-:W-:Y:S02]  /*7190*/  ISETP.NE.U32.OR P1, PT, R3, 0x1, !P0 ;  /* 0x000000010300780c */ /* 0x000fe40004725470 */
[----:B------:R-:W-:Y:S02]  /*71a0*/  CS2R R96, SRZ ;  /* 0x0000000000607805 */ /* 0x000fe4000001ff00 */
[----:B------:R-:W-:Y:S02]  /*71b0*/  CS2R R94, SRZ ;  /* 0x00000000005e7805 */ /* 0x000fe4000001ff00 */
[----:B------:R-:W-:Y:S07]  /*71c0*/  CS2R R92, SRZ ;  /* 0x00000000005c7805 */ /* 0x000fee000001ff00 */
[----:B------:R-:W-:Y:S04]  /*71d0*/  @P1 SHF.L.U32 R4, R173, 0x1f, RZ ;  /* 0x0000001fad041819 */ /* 0x000fe800000006ff */
[----:B------:R-:W1:Y:S01]  /*71e0*/  @P1 SYNCS.PHASECHK.TRANS64.TRYWAIT P0, [UR43+0x290], R4 ;  /* 0x00029004ff0015a7 */ /* 0x000e62000800112b */
[----:B------:R2:W4:Y:S01]  /*71f0*/  SYNCS.PHASECHK.TRANS64.TRYWAIT P4, [R181+URZ+0x2d0], R2 ;  /* 0x0002d002b50075a7 */ /* 0x00052200080811ff */
[----:B-1----:R-:W-:Y:S01]  /*7200*/  @P1 PLOP3.LUT P5, PT, P0, PT, PT, 0x8, 0x80 ;  /* 0x000000000080181c */ /* 0x002fe200007ae170 */
[----:B------:R-:W-:Y:S01]  /*7210*/  @!UPT UIADD3 URZ, UPT, UPT, URZ, URZ, URZ ;  /* 0x000000fffffff290 */ /* 0x000fe2000fffe0ff */
[----:B--2-4-:R-:W-:Y:S11]  /*7220*/  @!P1 BRA `(.L_x_141) ;  /* 0x0000000000989947 */ /* 0x014ff60003800000 */
[----:B------:R-:W-:Y:S01]  /*7230*/  ISETP.NE.U32.AND P0, PT, RZ, UR38, PT ;  /* 0x00000026ff007c0c */ /* 0x000fe2000bf05070 */
[----:B------:R-:W-:Y:S01]  /*7240*/  BSSY B0, `(.L_x_142) ;  /* 0x0000016000007945 */ /* 0x000fe20003800000 */
[----:B------:R-:W-:Y:S02]  /*7250*/  FSETP.NEU.AND P2, PT, R81, RZ, PT ;  /* 0x000000ff5100720b */ /* 0x000fe40003f4d000 */
[----:B------:R-:W-:Y:S02]  /*7260*/  CS2R R94, SRZ ;  /* 0x00000000005e7805 */ /* 0x000fe4000001ff00 */
[----:B------:R-:W-:Y:S02]  /*7270*/  ISETP.NE.AND.EX P0, PT, RZ, UR39, PT, P0 ;  /* 0x00000027ff007c0c */ /* 0x000fe4000bf05300 */
[----:B------:R-:W-:Y:S02]  /*7280*/  CS2R R92, SRZ ;  /* 0x00000000005c7805 */ /* 0x000fe4000001ff00 */
[----:B------:R-:W-:Y:S02]  /*7290*/  LOP3.LUT P1, RZ, R165, 0xff, RZ, 0xc0, !PT ;  /* 0x000000ffa5ff7812 */ /* 0x000fe4000782c0ff */
[----:B------:R-:W-:Y:S02]  /*72a0*/  CS2R R98, SRZ ;  /* 0x0000000000627805 */ /* 0x000fe4000001ff00 */
[----:B------:R-:W-:Y:S02]  /*72b0*/  SEL R0, RZ, 0xffffffff, P2 ;  /* 0xffffffffff007807 */ /* 0x000fe40001000000 */
[----:B------:R-:W-:Y:S02]  /*72c0*/  CS2R R96, SRZ ;  /* 0x0000000000607805 */ /* 0x000fe4000001ff00 */
[----:B------:R-:W-:Y:S02]  /*72d0*/  SEL R3, RZ, 0xffffffff, P0 ;  /* 0xffffffffff037807 */ /* 0x000fe40000000000 */
[----:B------:R-:W-:Y:S02]  /*72e0*/  CS2R R90, SRZ ;  /* 0x00000000005a7805 */ /* 0x000fe4000001ff00 */
[----:B------:R-:W-:Y:S02]  /*72f0*/  CS2R R88, SRZ ;  /* 0x0000000000587805 */ /* 0x000fe4000001ff00 */
[----:B------:R-:W-:Y:S02]  /*7300*/  CS2R R86, SRZ ;  /* 0x0000000000567805 */ /* 0x000fe4000001ff00 */
[----:B------:R-:W-:Y:S02]  /*7310*/  @P3 SEL R0, R3, R0, !P1 ;  /* 0x0000000003003207 */ /* 0x000fe40004800000 */
[----:B------:R-:W-:Y:S02]  /*7320*/  CS2R R84, SRZ ;  /* 0x0000000000547805 */ /* 0x000fe4000001ff00 */
[----:B------:R-:W-:Y:S04]  /*7330*/  LOP3.LUT R0, R0, 0x1, RZ, 0xc0, !PT ;  /* 0x0000000100007812 */ /* 0x000fe800078ec0ff */
[----:B------:R-:W-:Y:S01]  /*7340*/  ISETP.NE.U32.AND P0, PT, R0, 0x1, PT ;  /* 0x000000010000780c */ /* 0x000fe20003f05070 */
[----:B------:R-:W-:Y:S01]  /*7350*/  @!UPT UIADD3 URZ, UPT, UPT, URZ, URZ, URZ ;  /* 0x000000fffffff290 */ /* 0x000fe2000fffe0ff */
[----:B------:R-:W-:Y:S11]  /*7360*/  @!P5 BRA `(.L_x_143) ;  /* 0x00000000000cd947 */ /* 0x000ff60003800000 */
[----:B------:R-:W-:Y:S04]  /*7370*/  SHF.L.U32 R3, R173, 0x1f, RZ ;  /* 0x0000001fad037819 */ /* 0x000fe800000006ff */
[----:B------:R-:W1:Y:S02]  /*7380*/  SYNCS.PHASECHK.TRANS64.TRYWAIT P1, [UR43+0x290], R3 ;  /* 0x00029003ff0075a7 */ /* 0x000e64000802112b */
[----:B-1----:R-:W-:Y:S05]  /*7390*/  @!P1 BRA `(.L_x_144) ;  /* 0x0000002c00249947 */ /* 0x002fea0003800000 */
.L_x_143:
[----:B------:R-:W-:Y:S05]  /*73a0*/  BSYNC B0 ;  /* 0x0000000000007941 */ /* 0x000fea0003800000 */
.L_x_142:
[----:B------:R2:W4:Y:S01]  /*73b0*/  @P0 LDS.128 R92, [R168+UR43+0x400] ;  /* 0x0004002ba85c0984 */ /* 0x0005220008000c00 */
[----:B------:R-:W-:Y:S01]  /*73c0*/  UIADD3 UR4, UPT, UPT, UR43, 0x298, URZ ;  /* 0x000002982b047890 */ /* 0x000fe2000fffe0ff */
[----:B------:R-:W-:Y:S02]  /*73d0*/  LOP3.LUT R173, R173, 0x1, RZ, 0x3c, !PT ;  /* 0x00000001adad7812 */ /* 0x000fe400078e3cff */
[----:B------:R2:W1:Y:S01]  /*73e0*/  @P0 LDS.128 R96, [R178+0x10] ;  /* 0x00001000b2600984 */ /* 0x0004620000000c00 */
[----:B------:R-:W-:Y:S03]  /*73f0*/  UPRMT UR4, UR37, 0x654, UR4 ;  /* 0x0000065425047896 */ /* 0x000fe60008000004 */
[----:B------:R2:W1:Y:S04]  /*7400*/  @P0 LDS.128 R88, [R177+0x20] ;  /* 0x00002000b1580984 */ /* 0x0004680000000c00 */
[----:B------:R2:W1:Y:S01]  /*7410*/  @P0 LDS.128 R84, [R176+0x30] ;  /* 0x00003000b0540984 */ /* 0x0004620000000c00 */
[----:B------:R-:W-:Y:S01]  /*7420*/  @!PT LDS RZ, [RZ] ;  /* 0x00000000fffff984 */ /* 0x000fe20000000800 */
[----:B------:R-:W-:Y:S01]  /*7430*/  @!PT LDS RZ, [RZ] ;  /* 0x00000000fffff984 */ /* 0x000fe20000000800 */
[----:B------:R-:W-:Y:S01]  /*7440*/  @!PT LDS RZ, [RZ] ;  /* 0x00000000fffff984 */ /* 0x000fe20000000800 */
[----:B------:R-:W-:Y:S01]  /*7450*/  @!PT LDS RZ, [RZ] ;  /* 0x00000000fffff984 */ /* 0x000fe20000000800 */
[----:B------:R5:W-:Y:S06]  /*7460*/  MEMBAR.ALL.CTA ;  /* 0x0000000000007992 */ /* 0x000bec0000008000 */
[----:B-----5:R-:W5:Y:S02]  /*7470*/  FENCE.VIEW.ASYNC.S ;  /* 0x00000000000073c6 */ /* 0x020f640000000000 */
[----:B-----5:R-:W-:Y:S01]  /*7480*/  SYNCS.ARRIVE.TRANS64.RED.A1T0 RZ, [UR4], RZ ;  /* 0x000000ffffff79a7 */ /* 0x020fe20008100404 */
.L_x_141:
[----:B------:R-:W-:Y:S05]  /*7490*/  BSYNC B1 ;  /* 0x0000000000017941 */ /* 0x000fea0003800000 */
.L_x_140:
[----:B-1----:R-:W-:Y:S04]  /*74a0*/  SHF.R.U32.HI R0, RZ, 0x15, R64 ;  /* 0x00000015ff007819 */ /* 0x002fe80000011640 */
[----:B------:R-:W-:Y:S01]  /*74b0*/  LOP3.LUT P0, RZ, R0, 0x3, R169, 0x48, !PT ;  /* 0x0000000300ff7812 */ /* 0x000fe200078048a9 */
[----:B------:R-:W-:Y:S01]  /*74c0*/  @!UPT UIADD3 URZ, UPT, UPT, URZ, URZ, URZ ;  /* 0x000000fffffff290 */ /* 0x000fe2000fffe0ff */
[----:B------:R-:W-:Y:S11]  /*74d0*/  @P4 BRA `(.L_x_145) ;  /* 0x0000000000084947 */ /* 0x000ff60003800000 */
[----:B------:R-:W1:Y:S02]  /*74e0*/  SYNCS.PHASECHK.TRANS64.TRYWAIT P1, [R181+URZ+0x2d0], R2 ;  /* 0x0002d002b50075a7 */ /* 0x000e6400080211ff */
[----:B-1----:R-:W-:Y:S05]  /*74f0*/  @!P1 BRA `(.L_x_146) ;  /* 0x0000002800e49947 */ /* 0x002fea0003800000 */
.L_x_145:
[----:B------:R-:W-:Y:S05]  /*7500*/  @!P0 BRA `(.L_x_147) ;  /* 0x0000000000408947 */ /* 0x000fea0003800000 */
[----:B------:R-:W1:Y:S01]  /*7510*/  LDCU.64 UR8, c[0x4][0x70] ;  /* 0x01000e00ff0877ac */ /* 0x000e620008000a00 */
[----:B------:R-:W-:Y:S01]  /*7520*/  MOV R3, 0x0 ;  /* 0x0000000000037802 */ /* 0x000fe20000000f00 */
[----:B------:R-:W-:Y:S02]  /*7530*/  HFMA2 R12, -RZ, RZ, 0, 5.9604644775390625e-08 ;  /* 0x00000001ff0c7431 */ /* 0x000fe400000001ff */
[----:B------:R-:W-:Y:S02]  /*7540*/  IMAD.MOV.U32 R8, RZ, RZ, 0x192 ;  /* 0x00000192ff087424 */ /* 0x000fe400078e00ff */
[----:B------:R-:W-:Y:S01]  /*7550*/  IMAD.MOV.U32 R13, RZ, RZ, RZ ;  /* 0x000000ffff0d7224 */ /* 0x000fe200078e00ff */
[----:B------:R-:W5:Y:S01]  /*7560*/  LDCU.64 UR6, c[0x4][0x78] ;  /* 0x01000f00ff0677ac */ /* 0x000f620008000a00 */
[----:B------:R-:W2:Y:S01]  /*7570*/  LDC.64 R2, c[0x4][R3] ;  /* 0x0100000003027b82 */ /* 0x000ea20000000a00 */
[----:B------:R-:W3:Y:S01]  /*7580*/  LDCU.64 UR4, c[0x4][0x10] ;  /* 0x01000200ff0477ac */ /* 0x000ee20008000a00 */
[----:B-1----:R-:W-:Y:S01]  /*7590*/  MOV R5, UR9 ;  /* 0x0000000900057c02 */ /* 0x002fe20008000f00 */
[----:B------:R-:W-:Y:S01]  /*75a0*/  IMAD.U32 R4, RZ, RZ, UR8 ;  /* 0x00000008ff047e24 */ /* 0x000fe2000f8e00ff */
[----:B-----5:R-:W-:Y:S01]  /*75b0*/  MOV R7, UR7 ;  /* 0x0000000700077c02 */ /* 0x020fe20008000f00 */
[----:B------:R-:W-:Y:S01]  /*75c0*/  IMAD.U32 R6, RZ, RZ, UR6 ;  /* 0x00000006ff067e24 */ /* 0x000fe2000f8e00ff */
[----:B---3--:R-:W-:Y:S01]  /*75d0*/  MOV R11, UR5 ;  /* 0x00000005000b7c02 */ /* 0x008fe20008000f00 */
[----:B------:R-:W-:Y:S02]  /*75e0*/  IMAD.U32 R10, RZ, RZ, UR4 ;  /* 0x00000004ff0a7e24 */ /* 0x000fe4000f8e00ff */
[----:B------:R-:W-:Y:S07]  /*75f0*/  LEPC R20, `(.L_x_147) ;  /* 0x000000001014794e */ /* 0x000fee0000000000 */
[----:B--2-4-:R-:W-:Y:S05]  /*7600*/  CALL.ABS.NOINC R2 ;  /* 0x0000000002007343 */ /* 0x014fea0003c00000 */
.L_x_147:
[----:B------:R-:W-:Y:S01]  /*7610*/  LOP3.LUT P0, RZ, R166, 0x60, RZ, 0xc0, !PT ;  /* 0x00000060a6ff7812 */ /* 0x000fe2000780c0ff */
[----:B------:R-:W-:Y:S05]  /*7620*/  WARPSYNC.ALL ;  /* 0x0000000000007948 */ /* 0x000fea0003800000 */
[----:B------:R-:W-:Y:S01]  /*7630*/  R2UR UR4, R64 ;  /* 0x00000000400472ca */ /* 0x000fe200000e0000 */
[----:B------:R-:W-:Y:S01]  /*7640*/  BSSY.RECONVERGENT B0, `(.L_x_148) ;  /* 0x0000120000007945 */ /* 0x000fe20003800200 */
[-C--:B----4-:R-:W-:Y:S02]  /*7650*/  F2FP.F16.E4M3.UNPACK_B R82, R92.reuse ;  /* 0x0000005cff52723e */ /* 0x090fe400020006ff */
[----:B------:R-:W-:Y:S02]  /*7660*/  F2FP.F16.E4M3.UNPACK_B R109, R92.H1 ;  /* 0x0000005cff6d723e */ /* 0x000fe400030006ff */
[-C--:B------:R-:W-:Y:S01]  /*7670*/  F2FP.F16.E4M3.UNPACK_B R107, R93.reuse ;  /* 0x0000005dff6b723e */ /* 0x080fe200020006ff */
[--C-:B------:R-:W-:Y:S01]  /*7680*/  HADD2.F32 R80, -RZ, R82.reuse.H0_H0 ;  /* 0x20000052ff507230 */ /* 0x100fe20000004100 */
[----:B------:R-:W-:Y:S01]  /*7690*/  F2FP.F16.E4M3.UNPACK_B R105, R93.H1 ;  /* 0x0000005dff69723e */ /* 0x000fe200030006ff */
[----:B------:R-:W-:Y:S01]  /*76a0*/  HADD2.F32 R82, -RZ, R82.H1_H1 ;  /* 0x30000052ff527230 */ /* 0x000fe20000004100 */
[-C--:B------:R-:W-:Y:S01]  /*76b0*/  F2FP.F16.E4M3.UNPACK_B R130, R84.reuse ;  /* 0x00000054ff82723e */ /* 0x080fe200020006ff */
[--C-:B------:R-:W-:Y:S01]  /*76c0*/  HADD2.F32 R83, -RZ, R109.reuse.H0_H0 ;  /* 0x2000006dff537230 */ /* 0x100fe20000004100 */
[----:B------:R-:W-:Y:S01]  /*76d0*/  F2FP.F16.E4M3.UNPACK_B R132, R84.H1 ;  /* 0x00000054ff84723e */ /* 0x000fe200030006ff */
[----:B------:R-:W1:Y:S01]  /*76e0*/  LDTM.x64 R4, tmem[UR4] ;  /* 0x00000004000479ee */ /* 0x000e620008340000 */
[----:B------:R-:W-:Y:S01]  /*76f0*/  NOP ;  /* 0x0000000000007918 */ /* 0x000fe20000000000 */
[----:B------:R-:W-:Y:S01]  /*7700*/  IADD3 R181, PT, PT, R181, 0x2f0, RZ ;  /* 0x000002f0b5b57810 */ /* 0x000fe20007ffe0ff */
[--C-:B------:R-:W-:Y:S01]  /*7710*/  HADD2.F32 R129, -RZ, R130.reuse.H0_H0 ;  /* 0x20000082ff817230 */ /* 0x100fe20000004100 */
[----:B------:R-:W-:Y:S01]  /*7720*/  F2FP.F16.E4M3.UNPACK_B R93, R94 ;  /* 0x0000005eff5d723e */ /* 0x000fe200020006ff */
[----:B------:R-:W-:Y:S01]  /*7730*/  HADD2.F32 R130, -RZ, R130.H1_H1 ;  /* 0x30000082ff827230 */ /* 0x000fe20000004100 */
[----:B------:R-:W-:Y:S01]  /*7740*/  LOP3.LUT R181, R181, 0xfefffff8, RZ, 0xc0, !PT ;  /* 0xfefffff8b5b57812 */ /* 0x000fe200078ec0ff */
[----:B------:R-:W-:Y:S01]  /*7750*/  HADD2.F32 R84, -RZ, R109.H1_H1 ;  /* 0x3000006dff547230 */ /* 0x000fe20000004100 */
[-C--:B------:R-:W-:Y:S01]  /*7760*/  F2FP.F16.E4M3.UNPACK_B R134, R85.reuse ;  /* 0x00000055ff86723e */ /* 0x080fe200020006ff */
[----:B------:R-:W-:Y:S01]  /*7770*/  HADD2.F32 R131, -RZ, R132.H0_H0 ;  /* 0x20000084ff837230 */ /* 0x000fe20000004100 */
[----:B-1----:R1:W-:Y:S01]  /*7780*/  SYNCS.ARRIVE.TRANS64.RED.A1T0 RZ, [R181+URZ], RZ ;  /* 0x000000ffb5ff79a7 */ /* 0x0023e200081004ff */
[----:B------:R-:W-:Y:S01]  /*7790*/  F2FP.F16.E4M3.UNPACK_B R136, R85.H1 ;  /* 0x00000055ff88723e */ /* 0x000fe200030006ff */
[--C-:B------:R-:W-:Y:S01]  /*77a0*/  HADD2.F32 R85, -RZ, R107.reuse.H0_H0 ;  /* 0x2000006bff557230 */ /* 0x100fe20000004100 */
[-C--:B------:R-:W-:Y:S01]  /*77b0*/  F2FP.F16.E4M3.UNPACK_B R138, R86.reuse ;  /* 0x00000056ff8a723e */ /* 0x080fe200020006ff */
[--C-:B------:R-:W-:Y:S01]  /*77c0*/  HADD2.F32 R133, -RZ, R134.reuse.H0_H0 ;  /* 0x20000086ff857230 */ /* 0x100fe20000004100 */
[----:B------:R-:W-:Y:S01]  /*77d0*/  F2FP.F16.E4M3.UNPACK_B R140, R86.H1 ;  /* 0x00000056ff8c723e */ /* 0x000fe200030006ff */
[----:B------:R-:W-:Y:S01]  /*77e0*/  HADD2.F32 R86, -RZ, R107.H1_H1 ;  /* 0x3000006bff567230 */ /* 0x000fe20000004100 */
[----:B------:R-:W-:Y:S01]  /*77f0*/  F2FP.F16.E4M3.UNPACK_B R142, R87 ;  /* 0x00000057ff8e723e */ /* 0x000fe200020006ff */
[----:B------:R-:W-:Y:S01]  /*7800*/  HADD2.F32 R134, -RZ, R134.H1_H1 ;  /* 0x30000086ff867230 */ /* 0x000fe20000004100 */
[----:B------:R-:W-:Y:S01]  /*7810*/  F2FP.F16.E4M3.UNPACK_B R114, R88 ;  /* 0x00000058ff72723e */ /* 0x000fe200020006ff */
[--C-:B------:R-:W-:Y:S01]  /*7820*/  HADD2.F32 R137, -RZ, R138.reuse.H0_H0 ;  /* 0x2000008aff897230 */ /* 0x100fe20000004100 */
[-C--:B------:R-:W-:Y:S01]  /*7830*/  F2FP.F16.E4M3.UNPACK_B R118, R89.reuse ;  /* 0x00000059ff76723e */ /* 0x080fe200020006ff */
[----:B------:R-:W-:Y:S01]  /*7840*/  HADD2.F32 R138, -RZ, R138.H1_H1 ;  /* 0x3000008aff8a7230 */ /* 0x000fe20000004100 */
[----:B------:R-:W-:Y:S01]  /*7850*/  F2FP.F16.E4M3.UNPACK_B R120, R89.H1 ;  /* 0x00000059ff78723e */ /* 0x000fe200030006ff */
[C---:B---3--:R-:W-:Y:S01]  /*7860*/  FMUL R4, R78.reuse, R4 ;  /* 0x000000044e047220 */ /* 0x048fe20000400000 */
[C---:B------:R-:W-:Y:S01]  /*7870*/  FMUL R5, R78.reuse, R5 ;  /* 0x000000054e057220 */ /* 0x040fe20000400000 */
[C---:B------:R-:W-:Y:S01]  /*7880*/  FMUL R8, R78.reuse, R8 ;  /* 0x000000084e087220 */ /* 0x040fe20000400000 */
[C---:B------:R-:W-:Y:S01]  /*7890*/  FMUL R9, R78.reuse, R9 ;  /* 0x000000094e097220 */ /* 0x040fe20000400000 */
[C---:B------:R-:W-:Y:S01]  /*78a0*/  FFMA R4, R81.reuse, R80, R4 ;  /* 0x0000005051047223 */ /* 0x040fe20000000004 */
[C---:B------:R-:W-:Y:S01]  /*78b0*/  FFMA R5, R81.reuse, R82, R5 ;  /* 0x0000005251057223 */ /* 0x040fe20000000005 */
[----:B------:R-:W-:Y:S02]  /*78c0*/  HADD2.F32 R89, -RZ, R93.H0_H0 ;  /* 0x2000005dff597230 */ /* 0x000fe40000004100 */
[C---:B------:R-:W-:Y:S01]  /*78d0*/  FMUL R12, R78.reuse, R12 ;  /* 0x0000000c4e0c7220 */ /* 0x040fe20000400000 */
        /* <DEDUP_REMOVED lines=11> */
[--C-:B------:R-:W-:Y:S02]  /*7990*/  HADD2.F32 R113, -RZ, R114.reuse.H0_H0 ;  /* 0x20000072ff717230 */ /* 0x100fe40000004100 */
[C---:B------:R-:W-:Y:S01]  /*79a0*/  FMUL R32, R78.reuse, R36 ;  /* 0x000000244e207220 */ /* 0x040fe20000400000 */
[----:B------:R-:W-:Y:S02]  /*79b0*/  HADD2.F32 R114, -RZ, R114.H1_H1 ;  /* 0x30000072ff727230 */ /* 0x000fe40000004100 */
[C---:B------:R-:W-:Y:S01]  /*79c0*/  FMUL R33, R78.reuse, R37 ;  /* 0x000000254e217220 */ /* 0x040fe20000400000 */
[--C-:B------:R-:W-:Y:S02]  /*79d0*/  HADD2.F32 R117, -RZ, R118.reuse.H0_H0 ;  /* 0x20000076ff757230 */ /* 0x100fe40000004100 */
[C---:B------:R-:W-:Y:S01]  /*79e0*/  FMUL R36, R78.reuse, R40 ;  /* 0x000000284e247220 */ /* 0x040fe20000400000 */
[----:B------:R-:W-:Y:S02]  /*79f0*/  HADD2.F32 R118, -RZ, R118.H1_H1 ;  /* 0x30000076ff767230 */ /* 0x000fe40000004100 */
        /* <DEDUP_REMOVED lines=8> */
[----:B------:R-:W-:Y:S01]  /*7a80*/  F2FP.F16.E4M3.UNPACK_B R92, R94.H1 ;  /* 0x0000005eff5c723e */ /* 0x000fe200030006ff */
[C---:B------:R-:W-:Y:S01]  /*7a90*/  FMUL R53, R78.reuse, R57 ;  /* 0x000000394e357220 */ /* 0x040fe20000400000 */
[C---:B------:R-:W-:Y:S01]  /*7aa0*/  FMUL R56, R78.reuse, R60 ;  /* 0x0000003c4e387220 */ /* 0x040fe20000400000 */
[----:B------:R-:W-:Y:S01]  /*7ab0*/  F2FP.F16.E4M3.UNPACK_B R141, R87.H1 ;  /* 0x00000057ff8d723e */ /* 0x000fe200030006ff */
[C---:B------:R-:W-:Y:S01]  /*7ac0*/  FMUL R57, R78.reuse, R61 ;  /* 0x0000003d4e397220 */ /* 0x040fe20000400000 */
[----:B------:R-:W-:Y:S02]  /*7ad0*/  HADD2.F32 R80, -RZ, R142.H1_H1 ;  /* 0x3000008eff507230 */ /* 0x000fe40000004100 */
[C---:B------:R-:W-:Y:S01]  /*7ae0*/  FMUL R60, R78.reuse, R64 ;  /* 0x000000404e3c7220 */ /* 0x040fe20000400000 */
[----:B------:R-:W-:Y:S01]  /*7af0*/  F2FP.F16.E4M3.UNPACK_B R116, R88.H1 ;  /* 0x00000058ff74723e */ /* 0x000fe200030006ff */
[C---:B------:R-:W-:Y:S01]  /*7b00*/  FMUL R61, R78.reuse, R65 ;  /* 0x000000414e3d7220 */ /* 0x040fe20000400000 */
[C---:B------:R-:W-:Y:S01]  /*7b10*/  FMUL R6, R78.reuse, R6 ;  /* 0x000000064e067220 */ /* 0x040fe20000400000 */
[----:B------:R-:W-:Y:S01]  /*7b20*/  F2FP.F16.E4M3.UNPACK_B R94, R95 ;  /* 0x0000005fff5e723e */ /* 0x000fe200020006ff */
[C---:B------:R-:W-:Y:S01]  /*7b30*/  FMUL R7, R78.reuse, R7 ;  /* 0x000000074e077220 */ /* 0x040fe20000400000 */
[----:B------:R-:W-:Y:S02]  /*7b40*/  HADD2.F32 R87, -RZ, R105.H0_H0 ;  /* 0x20000069ff577230 */ /* 0x000fe40000004100 */
[C---:B------:R-:W-:Y:S01]  /*7b50*/  FFMA R6, R81.reuse, R83, R6 ;  /* 0x0000005351067223 */ /* 0x040fe20000000006 */
[----:B------:R-:W-:Y:S01]  /*7b60*/  F2FP.F16.E4M3.UNPACK_B R122, R90 ;  /* 0x0000005aff7a723e */ /* 0x000fe200020006ff */
[C---:B------:R-:W-:Y:S01]  /*7b70*/  FFMA R7, R81.reuse, R84, R7 ;  /* 0x0000005451077223 */ /* 0x040fe20000000007 */
[C---:B------:R-:W-:Y:S01]  /*7b80*/  FFMA R8, R81.reuse, R85, R8 ;  /* 0x0000005551087223 */ /* 0x040fe20000000008 */
[----:B------:R-:W-:Y:S01]  /*7b90*/  F2FP.F16.E4M3.UNPACK_B R124, R90.H1 ;  /* 0x0000005aff7c723e */ /* 0x000fe200030006ff */
[----:B------:R-:W-:Y:S01]  /*7ba0*/  FFMA R9, R81, R86, R9 ;  /* 0x0000005651097223 */ /* 0x000fe20000000009 */
[----:B------:R-:W-:Y:S01]  /*7bb0*/  HADD2.F32 R90, -RZ, R93.H1_H1 ;  /* 0x3000005dff5a7230 */ /* 0x000fe20000004100 */
[----:B------:R-:W-:Y:S01]  /*7bc0*/  F2FP.SATFINITE.E4M3.F32.PACK_AB_MERGE_C R156, R7, R6, RZ ;  /* 0x00000006079c723e */ /* 0x000fe200048070ff */
[----:B------:R-:W-:Y:S02]  /*7bd0*/  HADD2.F32 R93, -RZ, R94.H0_H0 ;  /* 0x2000005eff5d7230 */ /* 0x000fe40000004100 */
[C---:B------:R-:W-:Y:S01]  /*7be0*/  FMUL R10, R78.reuse, R10 ;  /* 0x0000000a4e0a7220 */ /* 0x040fe20000400000 */
[----:B------:R-:W-:Y:S01]  /*7bf0*/  HADD2.F32 R88, -RZ, R105.H1_H1 ;  /* 0x30000069ff587230 */ /* 0x000fe20000004100 */
[----:B------:R-:W-:Y:S01]  /*7c00*/  F2FP.SATFINITE.E4M3.F32.PACK_AB_MERGE_C R156, R5, R4, R156 ;  /* 0x00000004059c723e */ /* 0x000fe2000480709c */
[--C-:B------:R-:W-:Y:S02]  /*7c10*/  HADD2.F32 R121, -RZ, R122.reuse.H0_H0 ;  /* 0x2000007aff797230 */ /* 0x100fe40000004100 */
[C---:B------:R-:W-:Y:S01]  /*7c20*/  FFMA R10, R81.reuse, R87, R10 ;  /* 0x00000057510a7223 */ /* 0x040fe2000000000a */
[----:B------:R-:W-:Y:S02]  /*7c30*/  HADD2.F32 R122, -RZ, R122.H1_H1 ;  /* 0x3000007aff7a7230 */ /* 0x000fe40000004100 */
[C---:B------:R-:W-:Y:S01]  /*7c40*/  FMUL R11, R78.reuse, R11 ;  /* 0x0000000b4e0b7220 */ /* 0x040fe20000400000 */
[----:B------:R-:W-:Y:S01]  /*7c50*/  F2FP.F16.E4M3.UNPACK_B R103, R95.H1 ;  /* 0x0000005fff67723e */ /* 0x000fe200030006ff */
[----:B------:R-:W-:Y:S01]  /*7c60*/  HADD2.F32 R95, -RZ, R94.H1_H1 ;  /* 0x3000005eff5f7230 */ /* 0x000fe20000004100 */
[-C--:B------:R-:W-:Y:S01]  /*7c70*/  F2FP.F16.E4M3.UNPACK_B R126, R91.reuse ;  /* 0x0000005bff7e723e */ /* 0x080fe200020006ff */
[C---:B------:R-:W-:Y:S01]  /*7c80*/  FFMA R11, R81.reuse, R88, R11 ;  /* 0x00000058510b7223 */ /* 0x040fe2000000000b */
[----:B------:R-:W-:Y:S01]  /*7c90*/  F2FP.F16.E4M3.UNPACK_B R128, R91.H1 ;  /* 0x0000005bff80723e */ /* 0x000fe200030006ff */
[----:B------:R-:W-:Y:S02]  /*7ca0*/  HADD2.F32 R91, -RZ, R92.H0_H0 ;  /* 0x2000005cff5b7230 */ /* 0x000fe40000004100 */
[C---:B------:R-:W-:Y:S01]  /*7cb0*/  FFMA R12, R81.reuse, R89, R12 ;  /* 0x00000059510c7223 */ /* 0x040fe2000000000c */
[----:B------:R-:W-:Y:S01]  /*7cc0*/  FFMA R13, R81, R90, R13 ;  /* 0x0000005a510d7223 */ /* 0x000fe2000000000d */
[----:B------:R-:W-:Y:S01]  /*7cd0*/  F2FP.SATFINITE.E4M3.F32.PACK_AB_MERGE_C R157, R11, R10, RZ ;  /* 0x0000000a0b9d723e */ /* 0x000fe200048070ff */
[--C-:B------:R-:W-:Y:S01]  /*7ce0*/  HADD2.F32 R125, -RZ, R126.reuse.H0_H0 ;  /* 0x2000007eff7d7230 */ /* 0x100fe20000004100 */
[----:B------:R-:W-:Y:S01]  /*7cf0*/  F2FP.F16.E4M3.UNPACK_B R101, R96 ;  /* 0x00000060ff65723e */ /* 0x000fe200020006ff */
[----:B------:R-:W-:Y:S01]  /*7d00*/  HADD2.F32 R126, -RZ, R126.H1_H1 ;  /* 0x3000007eff7e7230 */ /* 0x000fe20000004100 */
[----:B------:R-:W-:Y:S01]  /*7d10*/  F2FP.SATFINITE.E4M3.F32.PACK_AB_MERGE_C R157, R9, R8, R157 ;  /* 0x00000008099d723e */ /* 0x000fe2000480709d */
[----:B------:R-:W-:Y:S02]  /*7d20*/  HADD2.F32 R83, -RZ, R142.H0_H0 ;  /* 0x2000008eff537230 */ /* 0x000fe40000004100 */
[C---:B------:R-:W-:Y:S01]  /*7d30*/  FMUL R14, R78.reuse, R14 ;  /* 0x0000000e4e0e7220 */ /* 0x040fe20000400000 */
[----:B------:R-:W-:Y:S02]  /*7d40*/  HADD2.F32 R92, -RZ, R92.H1_H1 ;  /* 0x3000005cff5c7230 */ /* 0x000fe40000004100 */
[C---:B------:R-:W-:Y:S01]  /*7d50*/  FMUL R15, R78.reuse, R15 ;  /* 0x0000000f4e0f7220 */ /* 0x040fe20000400000 */
[----:B------:R-:W-:Y:S01]  /*7d60*/  F2FP.F16.E4M3.UNPACK_B R100, R96.H1 ;  /* 0x00000060ff64723e */ /* 0x000fe200030006ff */
[--C-:B------:R-:W-:Y:S02]  /*7d70*/  HADD2.F32 R94, -RZ, R103.reuse.H0_H0 ;  /* 0x20000067ff5e7230 */ /* 0x100fe40000004100 */
[C---:B------:R-:W-:Y:S01]  /*7d80*/  FFMA R14, R81.reuse, R91, R14 ;  /* 0x0000005b510e7223 */ /* 0x040fe2000000000e */
[C---:B------:R-:W-:Y:S01]  /*7d90*/  FFMA R15, R81.reuse, R92, R15 ;  /* 0x0000005c510f7223 */ /* 0x040fe2000000000f */
[C---:B------:R-:W-:Y:S01]  /*7da0*/  FFMA R0, R81.reuse, R93, R0 ;  /* 0x0000005d51007223 */ /* 0x040fe20000000000 */
[----:B------:R-:W-:Y:S01]  /*7db0*/  FFMA R2, R81, R95, R2 ;  /* 0x0000005f51027223 */ /* 0x000fe20000000002 */
[-C--:B------:R-:W-:Y:S01]  /*7dc0*/  F2FP.F16.E4M3.UNPACK_B R102, R97.reuse ;  /* 0x00000061ff66723e */ /* 0x080fe200020006ff */
[----:B------:R-:W-:Y:S01]  /*7dd0*/  HADD2.F32 R96, -RZ, R103.H1_H1 ;  /* 0x30000067ff607230 */ /* 0x000fe20000004100 */
[----:B------:R-:W-:Y:S01]  /*7de0*/  F2FP.SATFINITE.E4M3.F32.PACK_AB_MERGE_C R158, R15, R14, RZ ;  /* 0x0000000e0f9e723e */ /* 0x000fe200048070ff */
[C---:B------:R-:W-:Y:S01]  /*7df0*/  FMUL R3, R78.reuse, R18 ;  /* 0x000000124e037220 */ /* 0x040fe20000400000 */
[----:B------:R-:W-:Y:S01]  /*7e00*/  F2FP.F16.E4M3.UNPACK_B R104, R97.H1 ;  /* 0x00000061ff68723e */ /* 0x000fe200030006ff */
[--C-:B------:R-:W-:Y:S01]  /*7e10*/  HADD2.F32 R97, -RZ, R101.reuse.H0_H0 ;  /* 0x20000065ff617230 */ /* 0x100fe20000004100 */
[----:B------:R-:W-:Y:S01]  /*7e20*/  F2FP.SATFINITE.E4M3.F32.PACK_AB_MERGE_C R158, R13, R12, R158 ;  /* 0x0000000c0d9e723e */ /* 0x000fe2000480709e */
[C---:B------:R-:W-:Y:S01]  /*7e30*/  FFMA R3, R81.reuse, R94, R3 ;  /* 0x0000005e51037223 */ /* 0x040fe20000000003 */
[-C--:B------:R-:W-:Y:S01]  /*7e40*/  F2FP.F16.E4M3.UNPACK_B R106, R98.reuse ;  /* 0x00000062ff6a723e */ /* 0x080fe200020006ff */
[C---:B------:R-:W-:Y:S01]  /*7e50*/  FMUL R19, R78.reuse, R19 ;  /* 0x000000134e137220 */ /* 0x040fe20000400000 */
[----:B------:R-:W-:Y:S01]  /*7e60*/  F2FP.F16.E4M3.UNPACK_B R108, R98.H1 ;  /* 0x00000062ff6c723e */ /* 0x000fe200030006ff */
[----:B------:R-:W-:Y:S01]  /*7e70*/  HADD2.F32 R98, -RZ, R101.H1_H1 ;  /* 0x30000065ff627230 */ /* 0x000fe20000004100 */
[-C--:B------:R-:W-:Y:S01]  /*7e80*/  F2FP.F16.E4M3.UNPACK_B R110, R99.reuse ;  /* 0x00000063ff6e723e */ /* 0x080fe200020006ff */
[----:B------:R-:W-:Y:S01]  /*7e90*/  HADD2.F32 R101, -RZ, R102.H0_H0 ;  /* 0x20000066ff657230 */ /* 0x000fe20000004100 */
[----:B------:R-:W-:Y:S01]  /*7ea0*/  F2FP.F16.E4M3.UNPACK_B R112, R99.H1 ;  /* 0x00000063ff70723e */ /* 0x000fe200030006ff */
[----:B------:R-:W-:Y:S02]  /*7eb0*/  HADD2.F32 R99, -RZ, R100.H0_H0 ;  /* 0x20000064ff637230 */ /* 0x000fe40000004100 */
[C---:B------:R-:W-:Y:S01]  /*7ec0*/  FFMA R19, R81.reuse, R96, R19 ;  /* 0x0000006051137223 */ /* 0x040fe20000000013 */
[C---:B------:R-:W-:Y:S01]  /*7ed0*/  FFMA R16, R81.reuse, R97, R16 ;  /* 0x0000006151107223 */ /* 0x040fe20000000010 */
[----:B------:R-:W-:Y:S01]  /*7ee0*/  FFMA R17, R81, R98, R17 ;  /* 0x0000006251117223 */ /* 0x000fe20000000011 */
[----:B------:R-:W-:Y:S02]  /*7ef0*/  HADD2.F32 R102, -RZ, R102.H1_H1 ;  /* 0x30000066ff667230 */ /* 0x000fe40000004100 */
[----:B------:R-:W-:Y:S01]  /*7f00*/  FMUL R18, R78, R22 ;  /* 0x000000164e127220 */ /* 0x000fe20000400000 */
[----:B------:R-:W-:Y:S01]  /*7f10*/  HADD2.F32 R100, -RZ, R100.H1_H1 ;  /* 0x30000064ff647230 */ /* 0x000fe20000004100 */
[----:B------:R-:W-:Y:S01]  /*7f20*/  F2FP.SATFINITE.E4M3.F32.PACK_AB_MERGE_C R159, R19, R3, RZ ;  /* 0x00000003139f723e */ /* 0x000fe200048070ff */
[--C-:B------:R-:W-:Y:S02]  /*7f30*/  HADD2.F32 R105, -RZ, R106.reuse.H0_H0 ;  /* 0x2000006aff697230 */ /* 0x100fe40000004100 */
[C---:B------:R-:W-:Y:S01]  /*7f40*/  FFMA R18, R81.reuse, R99, R18 ;  /* 0x0000006351127223 */ /* 0x040fe20000000012 */
[----:B------:R-:W-:Y:S01]  /*7f50*/  HADD2.F32 R106, -RZ, R106.H1_H1 ;  /* 0x3000006aff6a7230 */ /* 0x000fe20000004100 */
[----:B------:R-:W-:Y:S01]  /*7f60*/  F2FP.SATFINITE.E4M3.F32.PACK_AB_MERGE_C R159, R2, R0, R159 ;  /* 0x00000000029f723e */ /* 0x000fe2000480709f */
[----:B------:R-:W-:Y:S02]  /*7f70*/  HADD2.F32 R109, -RZ, R110.H0_H0 ;  /* 0x2000006eff6d7230 */ /* 0x000fe40000004100 */
[C---:B------:R-:W-:Y:S01]  /*7f80*/  FMUL R23, R78.reuse, R23 ;  /* 0x000000174e177220 */ /* 0x040fe20000400000 */
[--C-:B------:R-:W-:Y:S02]  /*7f90*/  HADD2.F32 R103, -RZ, R104.reuse.H0_H0 ;  /* 0x20000068ff677230 */ /* 0x100fe40000004100 */
[C---:B------:R-:W-:Y:S01]  /*7fa0*/  FMUL R22, R78.reuse, R26 ;  /* 0x0000001a4e167220 */ /* 0x040fe20000400000 */
[----:B------:R-:W-:Y:S01]  /*7fb0*/  HADD2.F32 R104, -RZ, R104.H1_H1 ;  /* 0x30000068ff687230 */ /* 0x000fe20000004100 */
[----:B------:R1:W-:Y:S01]  /*7fc0*/  STS.128 [R168+UR43+0x2400], R156 ;  /* 0x0024009ca8007988 */ /* 0x0003e20008000c2b */
[C---:B------:R-:W-:Y:S01]  /*7fd0*/  FFMA R23, R81.reuse, R100, R23 ;  /* 0x0000006451177223 */ /* 0x040fe20000000017 */
[C---:B------:R-:W-:Y:S01]  /*7fe0*/  FFMA R20, R81.reuse, R101, R20 ;  /* 0x0000006551147223 */ /* 0x040fe20000000014 */
[C---:B------:R-:W-:Y:S01]  /*7ff0*/  FFMA R21, R81.reuse, R102, R21 ;  /* 0x0000006651157223 */ /* 0x040fe20000000015 */
[----:B------:R-:W-:Y:S01]  /*8000*/  FFMA R22, R81, R103, R22 ;  /* 0x0000006751167223 */ /* 0x000fe20000000016 */
[----:B------:R-:W-:Y:S01]  /*8010*/  HADD2.F32 R110, -RZ, R110.H1_H1 ;  /* 0x3000006eff6e7230 */ /* 0x000fe20000004100 */
[----:B------:R-:W-:Y:S01]  /*8020*/  F2FP.SATFINITE.E4M3.F32.PACK_AB_MERGE_C R160, R23, R18, RZ ;  /* 0x0000001217a0723e */ /* 0x000fe200048070ff */
[C---:B------:R-:W-:Y:S01]  /*8030*/  FMUL R27, R78.reuse, R27 ;  /* 0x0000001b4e1b7220 */ /* 0x040fe20000400000 */
[--C-:B------:R-:W-:Y:S02]  /*8040*/  HADD2.F32 R107, -RZ, R108.reuse.H0_H0 ;  /* 0x2000006cff6b7230 */ /* 0x100fe40000004100 */
[C---:B------:R-:W-:Y:S01]  /*8050*/  FMUL R26, R78.reuse, R30 ;  /* 0x0000001e4e1a7220 */ /* 0x040fe20000400000 */
[----:B------:R-:W-:Y:S01]  /*8060*/  HADD2.F32 R108, -RZ, R108.H1_H1 ;  /* 0x3000006cff6c7230 */ /* 0x000fe20000004100 */
[----:B------:R-:W-:Y:S01]  /*8070*/  F2FP.SATFINITE.E4M3.F32.PACK_AB_MERGE_C R160, R17, R16, R160 ;  /* 0x0000001011a0723e */ /* 0x000fe200048070a0 */
[C---:B------:R-:W-:Y:S01]  /*8080*/  FFMA R27, R81.reuse, R104, R27 ;  /* 0x00000068511b7223 */ /* 0x040fe2000000001b */
[C---:B------:R-:W-:Y:S01]  /*8090*/  FFMA R24, R81.reuse, R105, R24 ;  /* 0x0000006951187223 */ /* 0x040fe20000000018 */
[C---:B------:R-:W-:Y:S01]  /*80a0*/  FFMA R25, R81.reuse, R106, R25 ;  /* 0x0000006a51197223 */ /* 0x040fe20000000019 */
[----:B------:R-:W-:Y:S01]  /*80b0*/  FFMA R26, R81, R107, R26 ;  /* 0x0000006b511a7223 */ /* 0x000fe2000000001a */
[C---:B------:R-:W-:Y:S01]  /*80c0*/  FMUL R31, R78.reuse, R31 ;  /* 0x0000001f4e1f7220 */ /* 0x040fe20000400000 */
[--C-:B------:R-:W-:Y:S01]  /*80d0*/  HADD2.F32 R111, -RZ, R112.reuse.H0_H0 ;  /* 0x20000070ff6f7230 */ /* 0x100fe20000004100 */
[----:B------:R-:W-:Y:S01]  /*80e0*/  F2FP.SATFINITE.E4M3.F32.PACK_AB_MERGE_C R161, R27, R22, RZ ;  /* 0x000000161ba1723e */ /* 0x000fe200048070ff */
[----:B------:R-:W-:Y:S02]  /*80f0*/  HADD2.F32 R112, -RZ, R112.H1_H1 ;  /* 0x30000070ff707230 */ /* 0x000fe40000004100 */
[C---:B------:R-:W-:Y:S01]  /*8100*/  FFMA R31, R81.reuse, R108, R31 ;  /* 0x0000006c511f7223 */ /* 0x040fe2000000001f */
[----:B------:R-:W-:Y:S01]  /*8110*/  FFMA R28, R81, R109, R28 ;  /* 0x0000006d511c7223 */ /* 0x000fe2000000001c */
[----:B------:R-:W-:Y:S01]  /*8120*/  F2FP.SATFINITE.E4M3.F32.PACK_AB_MERGE_C R161, R21, R20, R161 ;  /* 0x0000001415a1723e */ /* 0x000fe200048070a1 */
[----:B------:R-:W-:Y:S01]  /*8130*/  FFMA R29, R81, R110, R29 ;  /* 0x0000006e511d7223 */ /* 0x000fe2000000001d */
[C---:B------:R-:W-:Y:S01]  /*8140*/  FMUL R30, R78.reuse, R34 ;  /* 0x000000224e1e7220 */ /* 0x040fe20000400000 */
[----:B------:R-:W-:Y:S01]  /*8150*/  F2FP.SATFINITE.E4M3.F32.PACK_AB_MERGE_C R162, R31, R26, RZ ;  /* 0x0000001a1fa2723e */ /* 0x000fe200048070ff */
[C---:B------:R-:W-:Y:S01]  /*8160*/  FMUL R35, R78.reuse, R35 ;  /* 0x000000234e237220 */ /* 0x040fe20000400000 */
[--C-:B------:R-:W-:Y:S02]  /*8170*/  HADD2.F32 R115, -RZ, R116.reuse.H0_H0 ;  /* 0x20000074ff737230 */ /* 0x100fe40000004100 */
[----:B------:R-:W-:Y:S01]  /*8180*/  FFMA R30, R81, R111, R30 ;  /* 0x0000006f511e7223 */ /* 0x000fe2000000001e */
[----:B------:R-:W-:Y:S01]  /*8190*/  F2FP.SATFINITE.E4M3.F32.PACK_AB_MERGE_C R162, R25, R24, R162 ;  /* 0x0000001819a2723e */ /* 0x000fe200048070a2 */
[C---:B------:R-:W-:Y:S01]  /*81a0*/  FFMA R35, R81.reuse, R112, R35 ;  /* 0x0000007051237223 */ /* 0x040fe20000000023 */
[C---:B------:R-:W-:Y:S01]  /*81b0*/  FFMA R32, R81.reuse, R113, R32 ;  /* 0x0000007151207223 */ /* 0x040fe20000000020 */
[----:B------:R-:W-:Y:S01]  /*81c0*/  FFMA R33, R81, R114, R33 ;  /* 0x0000007251217223 */ /* 0x000fe20000000021 */
[----:B------:R-:W-:Y:S02]  /*81d0*/  HADD2.F32 R116, -RZ, R116.H1_H1 ;  /* 0x30000074ff747230 */ /* 0x000fe40000004100 */
        /* <DEDUP_REMOVED lines=9> */
[----:B------:R-:W-:Y:S01]  /*8270*/  HADD2.F32 R120, -RZ, R120.H1_H1 ;  /* 0x30000078ff787230 */ /* 0x000fe20000004100 */
[----:B------:R1:W-:Y:S01]  /*8280*/  STS.128 [R178+0x2010], R160 ;  /* 0x002010a0b2007388 */ /* 0x0003e20000000c00 */
[----:B------:R-:W-:Y:S01]  /*8290*/  F2FP.SATFINITE.E4M3.F32.PACK_AB_MERGE_C R184, R39, R34, RZ ;  /* 0x0000002227b8723e */ /* 0x000fe200048070ff */
[C---:B------:R-:W-:Y:S01]  /*82a0*/  FMUL R38, R78.reuse, R42 ;  /* 0x0000002a4e267220 */ /* 0x040fe20000400000 */
[C---:B------:R-:W-:Y:S01]  /*82b0*/  FMUL R43, R78.reuse, R43 ;  /* 0x0000002b4e2b7220 */ /* 0x040fe20000400000 */
[--C-:B------:R-:W-:Y:S01]  /*82c0*/  HADD2.F32 R123, -RZ, R124.reuse.H0_H0 ;  /* 0x2000007cff7b7230 */ /* 0x100fe20000004100 */
[----:B------:R-:W-:Y:S01]  /*82d0*/  F2FP.SATFINITE.E4M3.F32.PACK_AB_MERGE_C R184, R33, R32, R184 ;  /* 0x0000002021b8723e */ /* 0x000fe200048070b8 */
[C---:B------:R-:W-:Y:S01]  /*82e0*/  FFMA R38, R81.reuse, R119, R38 ;  /* 0x0000007751267223 */ /* 0x040fe20000000026 */
        /* <DEDUP_REMOVED lines=12> */
[C---:B------:R-:W-:Y:S01]  /*83b0*/  FFMA R45, R81.reuse, R126, R45 ;  /* 0x0000007e512d7223 */ /* 0x040fe2000000002d */
[----:B------:R-:W-:Y:S02]  /*83c0*/  HADD2.F32 R128, -RZ, R128.H1_H1 ;  /* 0x30000080ff807230 */ /* 0x000fe40000004100 */
[C---:B------:R-:W-:Y:S01]  /*83d0*/  FMUL R46, R78.reuse, R50 ;  /* 0x000000324e2e7220 */ /* 0x040fe20000400000 */
[C---:B------:R-:W-:Y:S01]  /*83e0*/  FMUL R51, R78.reuse, R51 ;  /* 0x000000334e337220 */ /* 0x040fe20000400000 */
[----:B------:R-:W-:Y:S02]  /*83f0*/  HADD2.F32 R132, -RZ, R132.H1_H1 ;  /* 0x30000084ff847230 */ /* 0x000fe40000004100 */
[C---:B------:R-:W-:Y:S01]  /*8400*/  FMUL R50, R78.reuse, R54 ;  /* 0x000000364e327220 */ /* 0x040fe20000400000 */
[C---:B------:R-:W-:Y:S01]  /*8410*/  FFMA R46, R81.reuse, R127, R46 ;  /* 0x0000007f512e7223 */ /* 0x040fe2000000002e */
[C---:B------:R-:W-:Y:S01]  /*8420*/  FFMA R51, R81.reuse, R128, R51 ;  /* 0x0000008051337223 */ /* 0x040fe20000000033 */
[C---:B------:R-:W-:Y:S01]  /*8430*/  FMUL R55, R78.reuse, R55 ;  /* 0x000000374e377220 */ /* 0x040fe20000400000 */
[C---:B------:R-:W-:Y:S01]  /*8440*/  FFMA R48, R81.reuse, R129, R48 ;  /* 0x0000008151307223 */ /* 0x040fe20000000030 */
[C---:B------:R-:W-:Y:S01]  /*8450*/  FFMA R49, R81.reuse, R130, R49 ;  /* 0x0000008251317223 */ /* 0x040fe20000000031 */
[--C-:B------:R-:W-:Y:S02]  /*8460*/  HADD2.F32 R135, -RZ, R136.reuse.H0_H0 ;  /* 0x20000088ff877230 */ /* 0x100fe40000004100 */
[C---:B------:R-:W-:Y:S01]  /*8470*/  FFMA R50, R81.reuse, R131, R50 ;  /* 0x0000008351327223 */ /* 0x040fe20000000032 */
[----:B------:R-:W-:Y:S02]  /*8480*/  HADD2.F32 R136, -RZ, R136.H1_H1 ;  /* 0x30000088ff887230 */ /* 0x000fe40000004100 */
[C---:B------:R-:W-:Y:S01]  /*8490*/  FMUL R54, R78.reuse, R58 ;  /* 0x0000003a4e367220 */ /* 0x040fe20000400000 */
        /* <DEDUP_REMOVED lines=16> */
[----:B------:R-:W-:Y:S01]  /*85a0*/  FFMA R63, R81, R140, R63 ;  /* 0x0000008c513f7223 */ /* 0x000fe2000000003f */
[----:B------:R-:W-:Y:S01]  /*85b0*/  FMUL R67, R78, R67 ;  /* 0x000000434e437220 */ /* 0x000fe20000400000 */
[----:B------:R-:W-:Y:S01]  /*85c0*/  F2FP.SATFINITE.E4M3.F32.PACK_AB_MERGE_C R186, R47, R42, RZ ;  /* 0x0000002a2fba723e */ /* 0x000fe200048070ff */
[----:B------:R-:W-:Y:S01]  /*85d0*/  FFMA R60, R81, R83, R60 ;  /* 0x00000053513c7223 */ /* 0x000fe2000000003c */
[----:B------:R-:W-:Y:S01]  /*85e0*/  F2FP.SATFINITE.E4M3.F32.PACK_AB_MERGE_C R187, R51, R46, RZ ;  /* 0x0000002e33bb723e */ /* 0x000fe200048070ff */
[C---:B------:R-:W-:Y:S01]  /*85f0*/  FFMA R61, R81.reuse, R80, R61 ;  /* 0x00000050513d7223 */ /* 0x040fe2000000003d */
[C---:B------:R-:W-:Y:S01]  /*8600*/  FFMA R62, R81.reuse, R85, R62 ;  /* 0x00000055513e7223 */ /* 0x040fe2000000003e */
[----:B------:R-:W-:Y:S01]  /*8610*/  FFMA R67, R81, R82, R67 ;  /* 0x0000005251437223 */ /* 0x000fe20000000043 */
[----:B------:R-:W-:Y:S02]  /*8620*/  F2FP.SATFINITE.E4M3.F32.PACK_AB_MERGE_C R186, R41, R40, R186 ;  /* 0x0000002829ba723e */ /* 0x000fe400048070ba */
[----:B------:R-:W-:Y:S02]  /*8630*/  F2FP.SATFINITE.E4M3.F32.PACK_AB_MERGE_C R187, R45, R44, R187 ;  /* 0x0000002c2dbb723e */ /* 0x000fe400048070bb */
[----:B------:R-:W-:Y:S02]  /*8640*/  F2FP.SATFINITE.E4M3.F32.PACK_AB_MERGE_C R188, R55, R50, RZ ;  /* 0x0000003237bc723e */ /* 0x000fe400048070ff */
[----:B------:R-:W-:Y:S01]  /*8650*/  F2FP.SATFINITE.E4M3.F32.PACK_AB_MERGE_C R189, R59, R54, RZ ;  /* 0x000000363bbd723e */ /* 0x000fe200048070ff */
[----:B------:R1:W-:Y:S01]  /*8660*/  STS.128 [R177+0x2020], R184 ;  /* 0x002020b8b1007388 */ /* 0x0003e20000000c00 */
[----:B------:R-:W-:Y:S02]  /*8670*/  F2FP.SATFINITE.E4M3.F32.PACK_AB_MERGE_C R190, R63, R58, RZ ;  /* 0x0000003a3fbe723e */ /* 0x000fe400048070ff */
[----:B------:R-:W-:Y:S02]  /*8680*/  F2FP.SATFINITE.E4M3.F32.PACK_AB_MERGE_C R183, R67, R62, RZ ;  /* 0x0000003e43b7723e */ /* 0x000fe400048070ff */
[----:B------:R-:W-:Y:S02]  /*8690*/  F2FP.SATFINITE.E4M3.F32.PACK_AB_MERGE_C R188, R49, R48, R188 ;  /* 0x0000003031bc723e */ /* 0x000fe400048070bc */
[----:B------:R-:W-:Y:S02]  /*86a0*/  F2FP.SATFINITE.E4M3.F32.PACK_AB_MERGE_C R189, R53, R52, R189 ;  /* 0x0000003435bd723e */ /* 0x000fe400048070bd */
[----:B------:R-:W-:Y:S02]  /*86b0*/  F2FP.SATFINITE.E4M3.F32.PACK_AB_MERGE_C R190, R57, R56, R190 ;  /* 0x0000003839be723e */ /* 0x000fe400048070be */
[----:B------:R-:W-:Y:S02]  /*86c0*/  F2FP.SATFINITE.E4M3.F32.PACK_AB_MERGE_C R191, R61, R60, R183 ;  /* 0x0000003c3dbf723e */ /* 0x000fe400048070b7 */
[----:B------:R-:W-:Y:S03]  /*86d0*/  IADD3 R76, PT, PT, R76, 0x1, RZ ;  /* 0x000000014c4c7810 */ /* 0x000fe60007ffe0ff */
[----:B------:R1:W-:Y:S01]  /*86e0*/  STS.128 [R176+0x2030], R188 ;  /* 0x002030bcb0007388 */ /* 0x0003e20000000c00 */
[----:B------:R-:W-:Y:S01]  /*86f0*/  @!PT LDS RZ, [RZ] ;  /* 0x00000000fffff984 */ /* 0x000fe20000000800 */
[----:B------:R-:W-:Y:S01]  /*8700*/  @!PT LDS RZ, [RZ] ;  /* 0x00000000fffff984 */ /* 0x000fe20000000800 */
[----:B------:R-:W-:Y:S01]  /*8710*/  @!PT LDS RZ, [RZ] ;  /* 0x00000000fffff984 */ /* 0x000fe20000000800 */
[----:B------:R-:W-:Y:S01]  /*8720*/  @!PT LDS RZ, [RZ] ;  /* 0x00000000fffff984 */ /* 0x000fe20000000800 */
[----:B------:R3:W-:Y:S07]  /*8730*/  MEMBAR.ALL.CTA ;  /* 0x0000000000007992 */ /* 0x0007ee0000008000 */
[----:B---3--:R-:W3:Y:S02]  /*8740*/  FENCE.VIEW.ASYNC.S ;  /* 0x00000000000073c6 */ /* 0x008ee40000000000 */
[----:B---3--:R-:W-:Y:S06]  /*8750*/  BAR.SYNC.DEFER_BLOCKING 0x1, 0x80 ;  /* 0x0042000000007b1d */ /* 0x008fec0000010000 */
[----:B------:R-:W-:Y:S05]  /*8760*/  @P0 BRA `(.L_x_149) ;  /* 0x0000000000340947 */ /* 0x000fea0003800000 */
[----:B------:R-:W-:Y:S01]  /*8770*/  UIADD3 UR12, UPT, UPT, UR43, 0x2400, URZ ;  /* 0x000024002b0c7890 */ /* 0x000fe2000fffe0ff */
[----:B------:R-:W-:Y:S01]  /*8780*/  R2UR UR9, R164 ;  /* 0x00000000a40972ca */ /* 0x000fe200000e0000 */
[----:B------:R-:W-:Y:S01]  /*8790*/  UIADD3 UR10, UP0, UPT, UR46, 0x680, URZ ;  /* 0x000006802e0a7890 */ /* 0x000fe2000ff1e0ff */
[----:B------:R-:W-:Y:S01]  /*87a0*/  R2UR UR8, R155 ;  /* 0x000000009b0872ca */ /* 0x000fe200000e0000 */
[----:B------:R-:W-:Y:S02]  /*87b0*/  UMOV UR7, UR36 ;  /* 0x0000002400077c82 */ /* 0x000fe40008000000 */
[----:B------:R-:W-:Y:S01]  /*87c0*/  IMAD.U32 R179, RZ, RZ, UR12 ;  /* 0x0000000cffb37e24 */ /* 0x000fe2000f8e00ff */
[----:B------:R-:W-:Y:S04]  /*87d0*/  UIADD3.X UR11, UPT, UPT, URZ, UR47, URZ, UP0, !UPT ;  /* 0x0000002fff0b7290 */ /* 0x000fe800087fe4ff */
[----:B------:R-:W-:Y:S03]  /*87e0*/  R2UR UR4, R179 ;  /* 0x00000000b30472ca */ /* 0x000fe600000e0000 */
[----:B------:R-:W-:Y:S02]  /*87f0*/  USHF.L.U32 UR5, UR9, 0x6, URZ ;  /* 0x0000000609057899 */ /* 0x000fe400080006ff */
[----:B------:R-:W-:Y:S09]  /*8800*/  USHF.L.U32 UR6, UR8, 0x7, URZ ;  /* 0x0000000708067899 */ /* 0x000ff200080006ff */
[----:B------:R3:W-:Y:S01]  /*8810*/  UTMASTG.3D [UR4], [UR10] ;  /* 0x000000040a0073b5 */ /* 0x0007e20008010000 */
[----:B------:R0:W-:Y:S01]  /*8820*/  UTMACMDFLUSH ;  /* 0x00000000000079b7 */ /* 0x0001e20000000000 */
[----:B---3--:R-:W-:Y:S04]  /*8830*/  DEPBAR.LE SB0, 0x0 ;  /* 0x000080000000791a */ /* 0x008fe80000000000 */
.L_x_149:
[----:B------:R-:W-:Y:S05]  /*8840*/  BSYNC.RECONVERGENT B0 ;  /* 0x0000000000007941 */ /* 0x000fea0003800200 */
.L_x_148:
[----:B------:R-:W-:Y:S01]  /*8850*/  BAR.SYNC.DEFER_BLOCKING 0x1, 0x80 ;  /* 0x0042000000007b1d */ /* 0x000fe20000010000 */
[----:B------:R-:W-:Y:S01]  /*8860*/  ISETP.NE.AND P2, PT, R180, RZ, PT ;  /* 0x000000ffb400720c */ /* 0x000fe20003f45270 */
[----:B------:R-:W-:Y:S01]  /*8870*/  IMAD.IADD R164, R75, 0x1, R143 ;  /* 0x000000014ba47824 */ /* 0x000fe200078e028f */
[----:B------:R-:W-:Y:S01]  /*8880*/  ISETP.NE.AND P0, PT, R182, 0x2, PT ;  /* 0x00000002b600780c */ /* 0x000fe20003f05270 */
[----:B------:R-:W-:Y:S01]  /*8890*/  IMAD.IADD R155, R77, 0x1, R154 ;  /* 0x000000014d9b7824 */ /* 0x000fe200078e029a */
[----:B------:R-:W-:Y:S02]  /*88a0*/  ISETP.NE.AND P1, PT, R76, 0x4, PT ;  /* 0x000000044c00780c */ /* 0x000fe40003f25270 */
[----:B------:R-:W-:Y:S02]  /*88b0*/  SEL R3, RZ, 0x1, P0 ;  /* 0x00000001ff037807 */ /* 0x000fe40000000000 */
[----:B------:R-:W-:Y:S02]  /*88c0*/  SEL R0, RZ, 0x1, P1 ;  /* 0x00000001ff007807 */ /* 0x000fe40000800000 */
[----:B------:R-:W-:Y:S02]  /*88d0*/  LOP3.LUT R174, R174, R3, RZ, 0x3c, !PT ;  /* 0x00000003aeae7212 */ /* 0x000fe400078e3cff */
[----:B------:R-:W-:Y:S02]  /*88e0*/  LOP3.LUT R175, R175, R0, RZ, 0x3c, !PT ;  /* 0x00000000afaf7212 */ /* 0x000fe400078e3cff */
[----:B------:R-:W-:Y:S02]  /*88f0*/  @P2 R2UR UR36, R171 ;  /* 0x00000000ab2422ca */ /* 0x000fe400000e0000 */
[----:B------:R-:W-:Y:S02]  /*8900*/  SEL R182, R182, RZ, P0 ;  /* 0x000000ffb6b67207 */ /* 0x000fe40000000000 */
[----:B------:R-:W-:Y:S01]  /*8910*/  SEL R76, R76, RZ, P1 ;  /* 0x000000ff4c4c7207 */ /* 0x000fe20000800000 */
[----:B------:R-:W-:Y:S10]  /*8920*/  @P2 BRA `(.L_x_150) ;  /* 0xffffffdc00742947 */ /* 0x000ff4000383ffff */
[----:B------:R-:W-:Y:S05]  /*8930*/  EXIT ;  /* 0x000000000000794d */ /* 0x000fea0003800000 */
.L_x_25:
[----:B--2---:R2:W4:Y:S02]  /*8940*/  SYNCS.PHASECHK.TRANS64.TRYWAIT P0, [R3+URZ+0x320], R2 ;  /* 0x00032002030075a7 */ /* 0x00452400080011ff */
[----:B----4-:R-:W-:Y:S05]  /*8950*/  @!P0 NANOSLEEP.SYNCS 0x989680 ;  /* 0x009896800000895d */ /* 0x010fea0003900000 */
[----:B------:R-:W4:Y:S02]  /*8960*/  @!P0 SYNCS.PHASECHK.TRANS64 P0, [R3+URZ+0x320], R2 ;  /* 0x00032002030085a7 */ /* 0x000f2400080010ff */
[----:B----4-:R-:W-:Y:S05]  /*8970*/  @!P0 BRA `(.L_x_25) ;  /* 0xfffffffc00f08947 */ /* 0x010fea000383ffff */
[----:B------:R-:W-:Y:S05]  /*8980*/  BRA `(.L_x_151) ;  /* 0xffffff9000bc7947 */ /* 0x000fea000383ffff */
.L_x_28:
[----:B-1----:R-:W-:-:S07]  /*8990*/  MOV R2, UR33 ;  /* 0x0000002100027c02 */ /* 0x002fce0008000f00 */
.L_x_152:
[----:B-1----:R1:W2:Y:S02]  /*89a0*/  SYNCS.PHASECHK.TRANS64.TRYWAIT P0, [R2+URZ+0x148], R5 ;  /* 0x00014805020075a7 */ /* 0x0022a400080011ff */
[----:B--2---:R-:W-:Y:S05]  /*89b0*/  @!P0 NANOSLEEP.SYNCS 0x989680 ;  /* 0x009896800000895d */ /* 0x004fea0003900000 */
[----:B------:R-:W2:Y:S02]  /*89c0*/  @!P0 SYNCS.PHASECHK.TRANS64 P0, [R2+URZ+0x148], R5 ;  /* 0x00014805020085a7 */ /* 0x000ea400080010ff */
[----:B--2---:R-:W-:Y:S05]  /*89d0*/  @!P0 BRA `(.L_x_152) ;  /* 0xfffffffc00f08947 */ /* 0x004fea000383ffff */
[----:B------:R-:W-:Y:S05]  /*89e0*/  BRA `(.L_x_27) ;  /* 0xffffff9400247947 */ /* 0x000fea000383ffff */
.L_x_35:
[----:B-1----:R-:W-:-:S07]  /*89f0*/  MOV R2, UR17 ;  /* 0x0000001100027c02 */ /* 0x002fce0008000f00 */
.L_x_153:
[----:B-1----:R1:W2:Y:S02]  /*8a00*/  SYNCS.PHASECHK.TRANS64.TRYWAIT P0, [R2+URZ+0x148], R5 ;  /* 0x00014805020075a7 */ /* 0x0022a400080011ff */
[----:B--2---:R-:W-:Y:S05]  /*8a10*/  @!P0 NANOSLEEP.SYNCS 0x989680 ;  /* 0x009896800000895d */ /* 0x004fea0003900000 */
[----:B------:R-:W2:Y:S02]  /*8a20*/  @!P0 SYNCS.PHASECHK.TRANS64 P0, [R2+URZ+0x148], R5 ;  /* 0x00014805020085a7 */ /* 0x000ea400080010ff */
[----:B--2---:R-:W-:Y:S05]  /*8a30*/  @!P0 BRA `(.L_x_153) ;  /* 0xfffffffc00f08947 */ /* 0x004fea000383ffff */
[----:B------:R-:W-:Y:S05]  /*8a40*/  BRA `(.L_x_34) ;  /* 0xffffff9400e07947 */ /* 0x000fea000383ffff */
.L_x_40:
[----:B-1----:R1:W2:Y:S02]  /*8a50*/  SYNCS.PHASECHK.TRANS64.TRYWAIT P0, [R2+URZ+0x2b0], R3 ;  /* 0x0002b003020075a7 */ /* 0x0022a400080011ff */
[----:B--2---:R-:W-:Y:S05]  /*8a60*/  @!P0 NANOSLEEP.SYNCS 0x989680 ;  /* 0x009896800000895d */ /* 0x004fea0003900000 */
[----:B------:R-:W2:Y:S02]  /*8a70*/  @!P0 SYNCS.PHASECHK.TRANS64 P0, [R2+URZ+0x2b0], R3 ;  /* 0x0002b003020085a7 */ /* 0x000ea400080010ff */
[----:B--2---:R-:W-:Y:S05]  /*8a80*/  @!P0 BRA `(.L_x_40) ;  /* 0xfffffffc00f08947 */ /* 0x004fea000383ffff */
[----:B------:R-:W-:Y:S05]  /*8a90*/  BRA `(.L_x_154) ;  /* 0xffffff9800847947 */ /* 0x000fea000383ffff */
.L_x_44:
[----:B---3--:R-:W-:-:S07]  /*8aa0*/  MOV R0, UR5 ;  /* 0x0000000500007c02 */ /* 0x008fce0008000f00 */
.L_x_155:
[----:B-1----:R1:W2:Y:S02]  /*8ab0*/  SYNCS.PHASECHK.TRANS64.TRYWAIT P0, [R0+URZ], R3 ;  /* 0x00000003000075a7 */ /* 0x0022a400080011ff */
[----:B--2---:R-:W-:Y:S05]  /*8ac0*/  @!P0 NANOSLEEP.SYNCS 0x989680 ;  /* 0x009896800000895d */ /* 0x004fea0003900000 */
[----:B------:R-:W2:Y:S02]  /*8ad0*/  @!P0 SYNCS.PHASECHK.TRANS64 P0, [R0+URZ], R3 ;  /* 0x00000003000085a7 */ /* 0x000ea400080010ff */
[----:B--2---:R-:W-:Y:S05]  /*8ae0*/  @!P0 BRA `(.L_x_155) ;  /* 0xfffffffc00f08947 */ /* 0x004fea000383ffff */
[----:B------:R-:W-:Y:S05]  /*8af0*/  BRA `(.L_x_156) ;  /* 0xffffff9c00f47947 */ /* 0x000fea000383ffff */
.L_x_45:
[----:B---3--:R-:W-:-:S07]  /*8b00*/  MOV R0, UR5 ;  /* 0x0000000500007c02 */ /* 0x008fce0008000f00 */
.L_x_157:
[----:B-1----:R1:W2:Y:S02]  /*8b10*/  SYNCS.PHASECHK.TRANS64.TRYWAIT P0, [R0+URZ], R3 ;  /* 0x00000003000075a7 */ /* 0x0022a400080011ff */
[----:B--2---:R-:W-:Y:S05]  /*8b20*/  @!P0 NANOSLEEP.SYNCS 0x989680 ;  /* 0x009896800000895d */ /* 0x004fea0003900000 */
[----:B------:R-:W2:Y:S02]  /*8b30*/  @!P0 SYNCS.PHASECHK.TRANS64 P0, [R0+URZ], R3 ;  /* 0x00000003000085a7 */ /* 0x000ea400080010ff */
[----:B--2---:R-:W-:Y:S05]  /*8b40*/  @!P0 BRA `(.L_x_157) ;  /* 0xfffffffc00f08947 */ /* 0x004fea000383ffff */
[----:B------:R-:W-:Y:S05]  /*8b50*/  BRA `(.L_x_158) ;  /* 0xffffffa000007947 */ /* 0x000fea000383ffff */
.L_x_46:
[----:B---3--:R-:W-:-:S07]  /*8b60*/  MOV R0, UR5 ;  /* 0x0000000500007c02 */ /* 0x008fce0008000f00 */
.L_x_159:
[----:B-1----:R1:W2:Y:S02]  /*8b70*/  SYNCS.PHASECHK.TRANS64.TRYWAIT P0, [R0+URZ], R3 ;  /* 0x00000003000075a7 */ /* 0x0022a400080011ff */
[----:B--2---:R-:W-:Y:S05]  /*8b80*/  @!P0 NANOSLEEP.SYNCS 0x989680 ;  /* 0x009896800000895d */ /* 0x004fea0003900000 */
[----:B------:R-:W2:Y:S02]  /*8b90*/  @!P0 SYNCS.PHASECHK.TRANS64 P0, [R0+URZ], R3 ;  /* 0x00000003000085a7 */ /* 0x000ea400080010ff */
[----:B--2---:R-:W-:Y:S05]  /*8ba0*/  @!P0 BRA `(.L_x_159) ;  /* 0xfffffffc00f08947 */ /* 0x004fea000383ffff */
[----:B------:R-:W-:Y:S05]  /*8bb0*/  BRA `(.L_x_160) ;  /* 0xffffffa0000c7947 */ /* 0x000fea000383ffff */
.L_x_47:
[----:B---3--:R-:W-:-:S07]  /*8bc0*/  MOV R0, UR5 ;  /* 0x0000000500007c02 */ /* 0x008fce0008000f00 */
.L_x_161:
[----:B-1----:R1:W2:Y:S02]  /*8bd0*/  SYNCS.PHASECHK.TRANS64.TRYWAIT P0, [R0+URZ], R3 ;  /* 0x00000003000075a7 */ /* 0x0022a400080011ff */
[----:B--2---:R-:W-:Y:S05]  /*8be0*/  @!P0 NANOSLEEP.SYNCS 0x989680 ;  /* 0x009896800000895d */ /* 0x004fea0003900000 */
[----:B------:R-:W2:Y:S02]  /*8bf0*/  @!P0 SYNCS.PHASECHK.TRANS64 P0, [R0+URZ], R3 ;  /* 0x00000003000085a7 */ /* 0x000ea400080010ff */
[----:B--2---:R-:W-:Y:S05]  /*8c00*/  @!P0 BRA `(.L_x_161) ;  /* 0xfffffffc00f08947 */ /* 0x004fea000383ffff */
[----:B------:R-:W-:Y:S05]  /*8c10*/  BRA `(.L_x_162) ;  /* 0xffffffa000187947 */ /* 0x000fea000383ffff */
.L_x_48:
[----:B---3--:R-:W-:-:S07]  /*8c20*/  MOV R0, UR5 ;  /* 0x0000000500007c02 */ /* 0x008fce0008000f00 */
.L_x_163:
[----:B-1----:R1:W2:Y:S02]  /*8c30*/  SYNCS.PHASECHK.TRANS64.TRYWAIT P0, [R0+URZ], R3 ;  /* 0x00000003000075a7 */ /* 0x0022a400080011ff */
[----:B--2---:R-:W-:Y:S05]  /*8c40*/  @!P0 NANOSLEEP.SYNCS 0x989680 ;  /* 0x009896800000895d */ /* 0x004fea0003900000 */
[----:B------:R-:W2:Y:S02]  /*8c50*/  @!P0 SYNCS.PHASECHK.TRANS64 P0, [R0+URZ], R3 ;  /* 0x00000003000085a7 */ /* 0x000ea400080010ff */
[----:B--2---:R-:W-:Y:S05]  /*8c60*/  @!P0 BRA `(.L_x_163) ;  /* 0xfffffffc00f08947 */ /* 0x004fea000383ffff */
[----:B------:R-:W-:Y:S05]  /*8c70*/  BRA `(.L_x_164) ;  /* 0xffffffa000247947 */ /* 0x000fea000383ffff */
.L_x_49:
[----:B---3--:R-:W-:-:S07]  /*8c80*/  MOV R0, UR5 ;  /* 0x0000000500007c02 */ /* 0x008fce0008000f00 */
.L_x_165:
[----:B-1----:R1:W2:Y:S02]  /*8c90*/  SYNCS.PHASECHK.TRANS64.TRYWAIT P0, [R0+URZ], R3 ;  /* 0x00000003000075a7 */ /* 0x0022a400080011ff */
[----:B--2---:R-:W-:Y:S05]  /*8ca0*/  @!P0 NANOSLEEP.SYNCS 0x989680 ;  /* 0x009896800000895d */ /* 0x004fea0003900000 */
[----:B------:R-:W2:Y:S02]  /*8cb0*/  @!P0 SYNCS.PHASECHK.TRANS64 P0, [R0+URZ], R3 ;  /* 0x00000003000085a7 */ /* 0x000ea400080010ff */
[----:B--2---:R-:W-:Y:S05]  /*8cc0*/  @!P0 BRA `(.L_x_165) ;  /* 0xfffffffc00f08947 */ /* 0x004fea000383ffff */
[----:B------:R-:W-:Y:S05]  /*8cd0*/  BRA `(.L_x_166) ;  /* 0xffffffa000307947 */ /* 0x000fea000383ffff */
.L_x_50:
[----:B---3--:R-:W-:-:S07]  /*8ce0*/  MOV R0, UR5 ;  /* 0x0000000500007c02 */ /* 0x008fce0008000f00 */
.L_x_167:
[----:B-1----:R1:W2:Y:S02]  /*8cf0*/  SYNCS.PHASECHK.TRANS64.TRYWAIT P0, [R0+URZ], R3 ;  /* 0x00000003000075a7 */ /* 0x0022a400080011ff */
[----:B--2---:R-:W-:Y:S05]  /*8d00*/  @!P0 NANOSLEEP.SYNCS 0x989680 ;  /* 0x009896800000895d */ /* 0x004fea0003900000 */
[----:B------:R-:W2:Y:S02]  /*8d10*/  @!P0 SYNCS.PHASECHK.TRANS64 P0, [R0+URZ], R3 ;  /* 0x00000003000085a7 */ /* 0x000ea400080010ff */
[----:B--2---:R-:W-:Y:S05]  /*8d20*/  @!P0 BRA `(.L_x_167) ;  /* 0xfffffffc00f08947 */ /* 0x004fea000383ffff */
[----:B------:R-:W-:Y:S05]  /*8d30*/  BRA `(.L_x_168) ;  /* 0xffffffa0003c7947 */ /* 0x000fea000383ffff */
.L_x_51:
[----:B---3--:R-:W-:-:S07]  /*8d40*/  MOV R0, UR5 ;  /* 0x0000000500007c02 */ /* 0x008fce0008000f00 */
.L_x_169:
[----:B-1----:R1:W2:Y:S02]  /*8d50*/  SYNCS.PHASECHK.TRANS64.TRYWAIT P0, [R0+URZ], R3 ;  /* 0x00000003000075a7 */ /* 0x0022a400080011ff */
[----:B--2---:R-:W-:Y:S05]  /*8d60*/  @!P0 NANOSLEEP.SYNCS 0x989680 ;  /* 0x009896800000895d */ /* 0x004fea0003900000 */
[----:B------:R-:W2:Y:S02]  /*8d70*/  @!P0 SYNCS.PHASECHK.TRANS64 P0, [R0+URZ], R3 ;  /* 0x00000003000085a7 */ /* 0x000ea400080010ff */
[----:B--2---:R-:W-:Y:S05]  /*8d80*/  @!P0 BRA `(.L_x_169) ;  /* 0xfffffffc00f08947 */ /* 0x004fea000383ffff */
[----:B------:R-:W-:Y:S05]  /*8d90*/  BRA `(.L_x_170) ;  /* 0xffffffa000487947 */ /* 0x000fea000383ffff */
.L_x_52:
[----:B---3--:R-:W-:-:S07]  /*8da0*/  MOV R0, UR5 ;  /* 0x0000000500007c02 */ /* 0x008fce0008000f00 */
.L_x_171:
[----:B-1----:R1:W2:Y:S02]  /*8db0*/  SYNCS.PHASECHK.TRANS64.TRYWAIT P0, [R0+URZ], R3 ;  /* 0x00000003000075a7 */ /* 0x0022a400080011ff */
[----:B--2---:R-:W-:Y:S05]  /*8dc0*/  @!P0 NANOSLEEP.SYNCS 0x989680 ;  /* 0x009896800000895d */ /* 0x004fea0003900000 */
[----:B------:R-:W2:Y:S02]  /*8dd0*/  @!P0 SYNCS.PHASECHK.TRANS64 P0, [R0+URZ], R3 ;  /* 0x00000003000085a7 */ /* 0x000ea400080010ff */
[----:B--2---:R-:W-:Y:S05]  /*8de0*/  @!P0 BRA `(.L_x_171) ;  /* 0xfffffffc00f08947 */ /* 0x004fea000383ffff */
[----:B------:R-:W-:Y:S05]  /*8df0*/  BRA `(.L_x_172) ;  /* 0xffffffa000547947 */ /* 0x000fea000383ffff */
.L_x_53:
[----:B---3--:R-:W-:-:S07]  /*8e00*/  MOV R0, UR5 ;  /* 0x0000000500007c02 */ /* 0x008fce0008000f00 */
.L_x_173:
[----:B-1----:R1:W2:Y:S02]  /*8e10*/  SYNCS.PHASECHK.TRANS64.TRYWAIT P0, [R0+URZ], R3 ;  /* 0x00000003000075a7 */ /* 0x0022a400080011ff */
[----:B--2---:R-:W-:Y:S05]  /*8e20*/  @!P0 NANOSLEEP.SYNCS 0x989680 ;  /* 0x009896800000895d */ /* 0x004fea0003900000 */
[----:B------:R-:W2:Y:S02]  /*8e30*/  @!P0 SYNCS.PHASECHK.TRANS64 P0, [R0+URZ], R3 ;  /* 0x00000003000085a7 */ /* 0x000ea400080010ff */
[----:B--2---:R-:W-:Y:S05]  /*8e40*/  @!P0 BRA `(.L_x_173) ;  /* 0xfffffffc00f08947 */ /* 0x004fea000383ffff */
[----:B------:R-:W-:Y:S05]  /*8e50*/  BRA `(.L_x_174) ;  /* 0xffffffa000607947 */ /* 0x000fea000383ffff */
.L_x_54:
[----:B---3--:R-:W-:-:S07]  /*8e60*/  MOV R0, UR5 ;  /* 0x0000000500007c02 */ /* 0x008fce0008000f00 */
.L_x_175:
[----:B-1----:R1:W2:Y:S02]  /*8e70*/  SYNCS.PHASECHK.TRANS64.TRYWAIT P0, [R0+URZ], R3 ;  /* 0x00000003000075a7 */ /* 0x0022a400080011ff */
[----:B--2---:R-:W-:Y:S05]  /*8e80*/  @!P0 NANOSLEEP.SYNCS 0x989680 ;  /* 0x009896800000895d */ /* 0x004fea0003900000 */
[----:B------:R-:W2:Y:S02]  /*8e90*/  @!P0 SYNCS.PHASECHK.TRANS64 P0, [R0+URZ], R3 ;  /* 0x00000003000085a7 */ /* 0x000ea400080010ff */
[----:B--2---:R-:W-:Y:S05]  /*8ea0*/  @!P0 BRA `(.L_x_175) ;  /* 0xfffffffc00f08947 */ /* 0x004fea000383ffff */
[----:B------:R-:W-:Y:S05]  /*8eb0*/  BRA `(.L_x_176) ;  /* 0xffffffa0006c7947 */ /* 0x000fea000383ffff */
.L_x_55:
[----:B---3--:R-:W-:-:S07]  /*8ec0*/  MOV R0, UR5 ;  /* 0x0000000500007c02 */ /* 0x008fce0008000f00 */
.L_x_177:
[----:B-1----:R1:W2:Y:S02]  /*8ed0*/  SYNCS.PHASECHK.TRANS64.TRYWAIT P0, [R0+URZ], R3 ;  /* 0x00000003000075a7 */ /* 0x0022a400080011ff */
[----:B--2---:R-:W-:Y:S05]  /*8ee0*/  @!P0 NANOSLEEP.SYNCS 0x989680 ;  /* 0x009896800000895d */ /* 0x004fea0003900000 */
[----:B------:R-:W2:Y:S02]  /*8ef0*/  @!P0 SYNCS.PHASECHK.TRANS64 P0, [R0+URZ], R3 ;  /* 0x00000003000085a7 */ /* 0x000ea400080010ff */
[----:B--2---:R-:W-:Y:S05]  /*8f00*/  @!P0 BRA `(.L_x_177) ;  /* 0xfffffffc00f08947 */ /* 0x004fea000383ffff */
[----:B------:R-:W-:Y:S05]  /*8f10*/  BRA `(.L_x_178) ;  /* 0xffffffa000787947 */ /* 0x000fea000383ffff */
.L_x_56:
[----:B---3--:R-:W-:-:S07]  /*8f20*/  MOV R0, UR5 ;  /* 0x0000000500007c02 */ /* 0x008fce0008000f00 */
.L_x_179:
[----:B-1----:R1:W2:Y:S02]  /*8f30*/  SYNCS.PHASECHK.TRANS64.TRYWAIT P0, [R0+URZ], R3 ;  /* 0x00000003000075a7 */ /* 0x0022a400080011ff */
[----:B--2---:R-:W-:Y:S05]  /*8f40*/  @!P0 NANOSLEEP.SYNCS 0x989680 ;  /* 0x009896800000895d */ /* 0x004fea0003900000 */
[----:B------:R-:W2:Y:S02]  /*8f50*/  @!P0 SYNCS.PHASECHK.TRANS64 P0, [R0+URZ], R3 ;  /* 0x00000003000085a7 */ /* 0x000ea400080010ff */
[----:B--2---:R-:W-:Y:S05]  /*8f60*/  @!P0 BRA `(.L_x_179) ;  /* 0xfffffffc00f08947 */ /* 0x004fea000383ffff */
[----:B------:R-:W-:Y:S05]  /*8f70*/  BRA `(.L_x_180) ;  /* 0xffffffa000847947 */ /* 0x000fea000383ffff */
.L_x_57:
[----:B---3--:R-:W-:-:S07]  /*8f80*/  MOV R0, UR5 ;  /* 0x0000000500007c02 */ /* 0x008fce0008000f00 */
.L_x_181:
[----:B-1----:R1:W2:Y:S02]  /*8f90*/  SYNCS.PHASECHK.TRANS64.TRYWAIT P0, [R0+URZ], R3 ;  /* 0x00000003000075a7 */ /* 0x0022a400080011ff */
[----:B--2---:R-:W-:Y:S05]  /*8fa0*/  @!P0 NANOSLEEP.SYNCS 0x989680 ;  /* 0x009896800000895d */ /* 0x004fea0003900000 */
[----:B------:R-:W2:Y:S02]  /*8fb0*/  @!P0 SYNCS.PHASECHK.TRANS64 P0, [R0+URZ], R3 ;  /* 0x00000003000085a7 */ /* 0x000ea400080010ff */
[----:B--2---:R-:W-:Y:S05]  /*8fc0*/  @!P0 BRA `(.L_x_181) ;  /* 0xfffffffc00f08947 */ /* 0x004fea000383ffff */
[----:B------:R-:W-:Y:S05]  /*8fd0*/  BRA `(.L_x_182) ;  /* 0xffffffa000907947 */ /* 0x000fea000383ffff */
.L_x_58:
[----:B---3--:R-:W-:-:S07]  /*8fe0*/  MOV R0, UR5 ;  /* 0x0000000500007c02 */ /* 0x008fce0008000f00 */
.L_x_183:
[----:B-1----:R1:W2:Y:S02]  /*8ff0*/  SYNCS.PHASECHK.TRANS64.TRYWAIT P0, [R0+URZ], R3 ;  /* 0x00000003000075a7 */ /* 0x0022a400080011ff */
[----:B--2---:R-:W-:Y:S05]  /*9000*/  @!P0 NANOSLEEP.SYNCS 0x989680 ;  /* 0x009896800000895d */ /* 0x004fea0003900000 */
[----:B------:R-:W2:Y:S02]  /*9010*/  @!P0 SYNCS.PHASECHK.TRANS64 P0, [R0+URZ], R3 ;  /* 0x00000003000085a7 */ /* 0x000ea400080010ff */
[----:B--2---:R-:W-:Y:S05]  /*9020*/  @!P0 BRA `(.L_x_183) ;  /* 0xfffffffc00f08947 */ /* 0x004fea000383ffff */
[----:B------:R-:W-:Y:S05]  /*9030*/  BRA `(.L_x_184) ;  /* 0xffffffa0009c7947 */ /* 0x000fea000383ffff */
.L_x_59:
[----:B---3--:R-:W-:-:S07]  /*9040*/  MOV R0, UR5 ;  /* 0x0000000500007c02 */ /* 0x008fce0008000f00 */
.L_x_185:
[----:B-1----:R1:W2:Y:S02]  /*9050*/  SYNCS.PHASECHK.TRANS64.TRYWAIT P0, [R0+URZ], R3 ;  /* 0x00000003000075a7 */ /* 0x0022a400080011ff */
[----:B--2---:R-:W-:Y:S05]  /*9060*/  @!P0 NANOSLEEP.SYNCS 0x989680 ;  /* 0x009896800000895d */ /* 0x004fea0003900000 */
[----:B------:R-:W2:Y:S02]  /*9070*/  @!P0 SYNCS.PHASECHK.TRANS64 P0, [R0+URZ], R3 ;  /* 0x00000003000085a7 */ /* 0x000ea400080010ff */
[----:B--2---:R-:W-:Y:S05]  /*9080*/  @!P0 BRA `(.L_x_185) ;  /* 0xfffffffc00f08947 */ /* 0x004fea000383ffff */
[----:B------:R-:W-:Y:S05]  /*9090*/  BRA `(.L_x_186) ;  /* 0xffffffa000a87947 */ /* 0x000fea000383ffff */
.L_x_60:
[----:B---3--:R-:W-:-:S07]  /*90a0*/  MOV R0, UR5 ;  /* 0x0000000500007c02 */ /* 0x008fce0008000f00 */
.L_x_187:
[----:B-1----:R1:W2:Y:S02]  /*90b0*/  SYNCS.PHASECHK.TRANS64.TRYWAIT P0, [R0+URZ], R3 ;  /* 0x00000003000075a7 */ /* 0x0022a400080011ff */
[----:B--2---:R-:W-:Y:S05]  /*90c0*/  @!P0 NANOSLEEP.SYNCS 0x989680 ;  /* 0x009896800000895d */ /* 0x004fea0003900000 */
[----:B------:R-:W2:Y:S02]  /*90d0*/  @!P0 SYNCS.PHASECHK.TRANS64 P0, [R0+URZ], R3 ;  /* 0x00000003000085a7 */ /* 0x000ea400080010ff */
[----:B--2---:R-:W-:Y:S05]  /*90e0*/  @!P0 BRA `(.L_x_187) ;  /* 0xfffffffc00f08947 */ /* 0x004fea000383ffff */
[----:B------:R-:W-:Y:S05]  /*90f0*/  BRA `(.L_x_188) ;  /* 0xffffffa000b47947 */ /* 0x000fea000383ffff */
.L_x_61:
[----:B---3--:R-:W-:-:S07]  /*9100*/  MOV R0, UR5 ;  /* 0x0000000500007c02 */ /* 0x008fce0008000f00 */
.L_x_189:
[----:B-1----:R1:W2:Y:S02]  /*9110*/  SYNCS.PHASECHK.TRANS64.TRYWAIT P0, [R0+URZ], R3 ;  /* 0x00000003000075a7 */ /* 0x0022a400080011ff */
[----:B--2---:R-:W-:Y:S05]  /*9120*/  @!P0 NANOSLEEP.SYNCS 0x989680 ;  /* 0x009896800000895d */ /* 0x004fea0003900000 */
[----:B------:R-:W2:Y:S02]  /*9130*/  @!P0 SYNCS.PHASECHK.TRANS64 P0, [R0+URZ], R3 ;  /* 0x00000003000085a7 */ /* 0x000ea400080010ff */
[----:B--2---:R-:W-:Y:S05]  /*9140*/  @!P0 BRA `(.L_x_189) ;  /* 0xfffffffc00f08947 */ /* 0x004fea000383ffff */
[----:B------:R-:W-:Y:S05]  /*9150*/  BRA `(.L_x_190) ;  /* 0xffffffa000c07947 */ /* 0x000fea000383ffff */
.L_x_62:
[----:B---3--:R-:W-:-:S07]  /*9160*/  MOV R0, UR5 ;  /* 0x0000000500007c02 */ /* 0x008fce0008000f00 */
.L_x_191:
[----:B-1----:R1:W2:Y:S02]  /*9170*/  SYNCS.PHASECHK.TRANS64.TRYWAIT P0, [R0+URZ], R3 ;  /* 0x00000003000075a7 */ /* 0x0022a400080011ff */
[----:B--2---:R-:W-:Y:S05]  /*9180*/  @!P0 NANOSLEEP.SYNCS 0x989680 ;  /* 0x009896800000895d */ /* 0x004fea0003900000 */
[----:B------:R-:W2:Y:S02]  /*9190*/  @!P0 SYNCS.PHASECHK.TRANS64 P0, [R0+URZ], R3 ;  /* 0x00000003000085a7 */ /* 0x000ea400080010ff */
[----:B--2---:R-:W-:Y:S05]  /*91a0*/  @!P0 BRA `(.L_x_191) ;  /* 0xfffffffc00f08947 */ /* 0x004fea000383ffff */
[----:B------:R-:W-:Y:S05]  /*91b0*/  BRA `(.L_x_192) ;  /* 0xffffffa000cc7947 */ /* 0x000fea000383ffff */
.L_x_63:
[----:B---3--:R-:W-:-:S07]  /*91c0*/  MOV R0, UR5 ;  /* 0x0000000500007c02 */ /* 0x008fce0008000f00 */
.L_x_193:
[----:B-1----:R1:W2:Y:S02]  /*91d0*/  SYNCS.PHASECHK.TRANS64.TRYWAIT P0, [R0+URZ], R3 ;  /* 0x00000003000075a7 */ /* 0x0022a400080011ff */
[----:B--2---:R-:W-:Y:S05]  /*91e0*/  @!P0 NANOSLEEP.SYNCS 0x989680 ;  /* 0x009896800000895d */ /* 0x004fea0003900000 */
[----:B------:R-:W2:Y:S02]  /*91f0*/  @!P0 SYNCS.PHASECHK.TRANS64 P0, [R0+URZ], R3 ;  /* 0x00000003000085a7 */ /* 0x000ea400080010ff */
[----:B--2---:R-:W-:Y:S05]  /*9200*/  @!P0 BRA `(.L_x_193) ;  /* 0xfffffffc00f08947 */ /* 0x004fea000383ffff */
[----:B------:R-:W-:Y:S05]  /*9210*/  BRA `(.L_x_194) ;  /* 0xffffffa000d87947 */ /* 0x000fea000383ffff */
.L_x_64:
[----:B---3--:R-:W-:-:S07]  /*9220*/  MOV R0, UR5 ;  /* 0x0000000500007c02 */ /* 0x008fce0008000f00 */
.L_x_195:
[----:B-1----:R1:W2:Y:S02]  /*9230*/  SYNCS.PHASECHK.TRANS64.TRYWAIT P0, [R0+URZ], R3 ;  /* 0x00000003000075a7 */ /* 0x0022a400080011ff */
[----:B--2---:R-:W-:Y:S05]  /*9240*/  @!P0 NANOSLEEP.SYNCS 0x989680 ;  /* 0x009896800000895d */ /* 0x004fea0003900000 */
[----:B------:R-:W2:Y:S02]  /*9250*/  @!P0 SYNCS.PHASECHK.TRANS64 P0, [R0+URZ], R3 ;  /* 0x00000003000085a7 */ /* 0x000ea400080010ff */
[----:B--2---:R-:W-:Y:S05]  /*9260*/  @!P0 BRA `(.L_x_195) ;  /* 0xfffffffc00f08947 */ /* 0x004fea000383ffff */
[----:B------:R-:W-:Y:S05]  /*9270*/  BRA `(.L_x_196) ;  /* 0xffffffa000e47947 */ /* 0x000fea000383ffff */
.L_x_65:
[----:B---3--:R-:W-:-:S07]  /*9280*/  MOV R0, UR5 ;  /* 0x0000000500007c02 */ /* 0x008fce0008000f00 */
.L_x_197:
[----:B-1----:R1:W2:Y:S02]  /*9290*/  SYNCS.PHASECHK.TRANS64.TRYWAIT P0, [R0+URZ], R3 ;  /* 0x00000003000075a7 */ /* 0x0022a400080011ff */
[----:B--2---:R-:W-:Y:S05]  /*92a0*/  @!P0 NANOSLEEP.SYNCS 0x989680 ;  /* 0x009896800000895d */ /* 0x004fea0003900000 */
[----:B------:R-:W2:Y:S02]  /*92b0*/  @!P0 SYNCS.PHASECHK.TRANS64 P0, [R0+URZ], R3 ;  /* 0x00000003000085a7 */ /* 0x000ea400080010ff */
[----:B--2---:R-:W-:Y:S05]  /*92c0*/  @!P0 BRA `(.L_x_197) ;  /* 0xfffffffc00f08947 */ /* 0x004fea000383ffff */
[----:B------:R-:W-:Y:S05]  /*92d0*/  BRA `(.L_x_198) ;  /* 0xffffffa000f07947 */ /* 0x000fea000383ffff */
.L_x_66:
[----:B---3--:R-:W-:-:S07]  /*92e0*/  MOV R0, UR5 ;  /* 0x0000000500007c02 */ /* 0x008fce0008000f00 */
.L_x_199:
[----:B-1----:R1:W2:Y:S02]  /*92f0*/  SYNCS.PHASECHK.TRANS64.TRYWAIT P0, [R0+URZ], R3 ;  /* 0x00000003000075a7 */ /* 0x0022a400080011ff */
[----:B--2---:R-:W-:Y:S05]  /*9300*/  @!P0 NANOSLEEP.SYNCS 0x989680 ;  /* 0x009896800000895d */ /* 0x004fea0003900000 */
[----:B------:R-:W2:Y:S02]  /*9310*/  @!P0 SYNCS.PHASECHK.TRANS64 P0, [R0+URZ], R3 ;  /* 0x00000003000085a7 */ /* 0x000ea400080010ff */
[----:B--2---:R-:W-:Y:S05]  /*9320*/  @!P0 BRA `(.L_x_199) ;  /* 0xfffffffc00f08947 */ /* 0x004fea000383ffff */
[----:B------:R-:W-:Y:S05]  /*9330*/  BRA `(.L_x_200) ;  /* 0xffffffa000fc7947 */ /* 0x000fea000383ffff */
.L_x_67:
[----:B---3--:R-:W-:-:S07]  /*9340*/  MOV R0, UR5 ;  /* 0x0000000500007c02 */ /* 0x008fce0008000f00 */
.L_x_201:
[----:B-1----:R1:W2:Y:S02]  /*9350*/  SYNCS.PHASECHK.TRANS64.TRYWAIT P0, [R0+URZ], R3 ;  /* 0x00000003000075a7 */ /* 0x0022a400080011ff */
[----:B--2---:R-:W-:Y:S05]  /*9360*/  @!P0 NANOSLEEP.SYNCS 0x989680 ;  /* 0x009896800000895d */ /* 0x004fea0003900000 */
[----:B------:R-:W2:Y:S02]  /*9370*/  @!P0 SYNCS.PHASECHK.TRANS64 P0, [R0+URZ], R3 ;  /* 0x00000003000085a7 */ /* 0x000ea400080010ff */
[----:B--2---:R-:W-:Y:S05]  /*9380*/  @!P0 BRA `(.L_x_201) ;  /* 0xfffffffc00f08947 */ /* 0x004fea000383ffff */
[----:B------:R-:W-:Y:S05]  /*9390*/  BRA `(.L_x_202) ;  /* 0xffffffa400087947 */ /* 0x000fea000383ffff */
.L_x_68:
[----:B---3--:R-:W-:-:S07]  /*93a0*/  MOV R0, UR5 ;  /* 0x0000000500007c02 */ /* 0x008fce0008000f00 */
.L_x_203:
[----:B-1----:R1:W2:Y:S02]  /*93b0*/  SYNCS.PHASECHK.TRANS64.TRYWAIT P0, [R0+URZ], R3 ;  /* 0x00000003000075a7 */ /* 0x0022a400080011ff */
[----:B--2---:R-:W-:Y:S05]  /*93c0*/  @!P0 NANOSLEEP.SYNCS 0x989680 ;  /* 0x009896800000895d */ /* 0x004fea0003900000 */
[----:B------:R-:W2:Y:S02]  /*93d0*/  @!P0 SYNCS.PHASECHK.TRANS64 P0, [R0+URZ], R3 ;  /* 0x00000003000085a7 */ /* 0x000ea400080010ff */
[----:B--2---:R-:W-:Y:S05]  /*93e0*/  @!P0 BRA `(.L_x_203) ;  /* 0xfffffffc00f08947 */ /* 0x004fea000383ffff */
[----:B------:R-:W-:Y:S05]  /*93f0*/  BRA `(.L_x_204) ;  /* 0xffffffa400147947 */ /* 0x000fea000383ffff */
.L_x_69:
[----:B---3--:R-:W-:-:S07]  /*9400*/  MOV R0, UR5 ;  /* 0x0000000500007c02 */ /* 0x008fce0008000f00 */
.L_x_205:
[----:B-1----:R1:W2:Y:S02]  /*9410*/  SYNCS.PHASECHK.TRANS64.TRYWAIT P0, [R0+URZ], R3 ;  /* 0x00000003000075a7 */ /* 0x0022a400080011ff */
[----:B--2---:R-:W-:Y:S05]  /*9420*/  @!P0 NANOSLEEP.SYNCS 0x989680 ;  /* 0x009896800000895d */ /* 0x004fea0003900000 */
[----:B------:R-:W2:Y:S02]  /*9430*/  @!P0 SYNCS.PHASECHK.TRANS64 P0, [R0+URZ], R3 ;  /* 0x00000003000085a7 */ /* 0x000ea400080010ff */
[----:B--2---:R-:W-:Y:S05]  /*9440*/  @!P0 BRA `(.L_x_205) ;  /* 0xfffffffc00f08947 */ /* 0x004fea000383ffff */
[----:B------:R-:W-:Y:S05]  /*9450*/  BRA `(.L_x_206) ;  /* 0xffffffa400207947 */ /* 0x000fea000383ffff */
.L_x_70:
[----:B---3--:R-:W-:-:S07]  /*9460*/  MOV R0, UR5 ;  /* 0x0000000500007c02 */ /* 0x008fce0008000f00 */
.L_x_207:
[----:B-1----:R1:W2:Y:S02]  /*9470*/  SYNCS.PHASECHK.TRANS64.TRYWAIT P0, [R0+URZ], R3 ;  /* 0x00000003000075a7 */ /* 0x0022a400080011ff */
[----:B--2---:R-:W-:Y:S05]  /*9480*/  @!P0 NANOSLEEP.SYNCS 0x989680 ;  /* 0x009896800000895d */ /* 0x004fea0003900000 */
[----:B------:R-:W2:Y:S02]  /*9490*/  @!P0 SYNCS.PHASECHK.TRANS64 P0, [R0+URZ], R3 ;  /* 0x00000003000085a7 */ /* 0x000ea400080010ff */
[----:B--2---:R-:W-:Y:S05]  /*94a0*/  @!P0 BRA `(.L_x_207) ;  /* 0xfffffffc00f08947 */ /* 0x004fea000383ffff */
[----:B------:R-:W-:Y:S05]  /*94b0*/  BRA `(.L_x_208) ;  /* 0xffffffa4002c7947 */ /* 0x000fea000383ffff */
.L_x_71:
[----:B---3--:R-:W-:-:S07]  /*94c0*/  MOV R0, UR5 ;  /* 0x0000000500007c02 */ /* 0x008fce0008000f00 */
.L_x_209:
[----:B-1----:R1:W2:Y:S02]  /*94d0*/  SYNCS.PHASECHK.TRANS64.TRYWAIT P0, [R0+URZ], R3 ;  /* 0x00000003000075a7 */ /* 0x0022a400080011ff */
[----:B--2---:R-:W-:Y:S05]  /*94e0*/  @!P0 NANOSLEEP.SYNCS 0x989680 ;  /* 0x009896800000895d */ /* 0x004fea0003900000 */
[----:B------:R-:W2:Y:S02]  /*94f0*/  @!P0 SYNCS.PHASECHK.TRANS64 P0, [R0+URZ], R3 ;  /* 0x00000003000085a7 */ /* 0x000ea400080010ff */
[----:B--2---:R-:W-:Y:S05]  /*9500*/  @!P0 BRA `(.L_x_209) ;  /* 0xfffffffc00f08947 */ /* 0x004fea000383ffff */
[----:B------:R-:W-:Y:S05]  /*9510*/  BRA `(.L_x_210) ;  /* 0xffffffa400387947 */ /* 0x000fea000383ffff */
.L_x_72:
[----:B---3--:R-:W-:-:S07]  /*9520*/  MOV R0, UR5 ;  /* 0x0000000500007c02 */ /* 0x008fce0008000f00 */
.L_x_211:
[----:B-1----:R1:W2:Y:S02]  /*9530*/  SYNCS.PHASECHK.TRANS64.TRYWAIT P0, [R0+URZ], R3 ;  /* 0x00000003000075a7 */ /* 0x0022a400080011ff */
[----:B--2---:R-:W-:Y:S05]  /*9540*/  @!P0 NANOSLEEP.SYNCS 0x989680 ;  /* 0x009896800000895d */ /* 0x004fea0003900000 */
[----:B------:R-:W2:Y:S02]  /*9550*/  @!P0 SYNCS.PHASECHK.TRANS64 P0, [R0+URZ], R3 ;  /* 0x00000003000085a7 */ /* 0x000ea400080010ff */
[----:B--2---:R-:W-:Y:S05]  /*9560*/  @!P0 BRA `(.L_x_211) ;  /* 0xfffffffc00f08947 */ /* 0x004fea000383ffff */
[----:B------:R-:W-:Y:S05]  /*9570*/  BRA `(.L_x_212) ;  /* 0xffffffa400447947 */ /* 0x000fea000383ffff */
.L_x_73:
[----:B---3--:R-:W-:-:S07]  /*9580*/  MOV R0, UR5 ;  /* 0x0000000500007c02 */ /* 0x008fce0008000f00 */
.L_x_213:
[----:B-1----:R1:W2:Y:S02]  /*9590*/  SYNCS.PHASECHK.TRANS64.TRYWAIT P0, [R0+URZ], R3 ;  /* 0x00000003000075a7 */ /* 0x0022a400080011ff */
[----:B--2---:R-:W-:Y:S05]  /*95a0*/  @!P0 NANOSLEEP.SYNCS 0x989680 ;  /* 0x009896800000895d */ /* 0x004fea0003900000 */
[----:B------:R-:W2:Y:S02]  /*95b0*/  @!P0 SYNCS.PHASECHK.TRANS64 P0, [R0+URZ], R3 ;  /* 0x00000003000085a7 */ /* 0x000ea400080010ff */
[----:B--2---:R-:W-:Y:S05]  /*95c0*/  @!P0 BRA `(.L_x_213) ;  /* 0xfffffffc00f08947 */ /* 0x004fea000383ffff */
[----:B------:R-:W-:Y:S05]  /*95d0*/  BRA `(.L_x_214) ;  /* 0xffffffa400507947 */ /* 0x000fea000383ffff */
.L_x_74:
[----:B---3--:R-:W-:-:S07]  /*95e0*/  MOV R0, UR5 ;  /* 0x0000000500007c02 */ /* 0x008fce0008000f00 */
.L_x_215:
[----:B-1----:R1:W2:Y:S02]  /*95f0*/  SYNCS.PHASECHK.TRANS64.TRYWAIT P0, [R0+URZ], R3 ;  /* 0x00000003000075a7 */ /* 0x0022a400080011ff */
[----:B--2---:R-:W-:Y:S05]  /*9600*/  @!P0 NANOSLEEP.SYNCS 0x989680 ;  /* 0x009896800000895d */ /* 0x004fea0003900000 */
[----:B------:R-:W2:Y:S02]  /*9610*/  @!P0 SYNCS.PHASECHK.TRANS64 P0, [R0+URZ], R3 ;  /* 0x00000003000085a7 */ /* 0x000ea400080010ff */
[----:B--2---:R-:W-:Y:S05]  /*9620*/  @!P0 BRA `(.L_x_215) ;  /* 0xfffffffc00f08947 */ /* 0x004fea000383ffff */
[----:B------:R-:W-:Y:S05]  /*9630*/  BRA `(.L_x_216) ;  /* 0xffffffa4005c7947 */ /* 0x000fea000383ffff */
.L_x_75:
[----:B---3--:R-:W-:-:S07]  /*9640*/  MOV R0, UR5 ;  /* 0x0000000500007c02 */ /* 0x008fce0008000f00 */
.L_x_217:
[----:B-1----:R1:W2:Y:S02]  /*9650*/  SYNCS.PHASECHK.TRANS64.TRYWAIT P0, [R0+URZ], R3 ;  /* 0x00000003000075a7 */ /* 0x0022a400080011ff */
[----:B--2---:R-:W-:Y:S05]  /*9660*/  @!P0 NANOSLEEP.SYNCS 0x989680 ;  /* 0x009896800000895d */ /* 0x004fea0003900000 */
[----:B------:R-:W2:Y:S02]  /*9670*/  @!P0 SYNCS.PHASECHK.TRANS64 P0, [R0+URZ], R3 ;  /* 0x00000003000085a7 */ /* 0x000ea400080010ff */
[----:B--2---:R-:W-:Y:S05]  /*9680*/  @!P0 BRA `(.L_x_217) ;  /* 0xfffffffc00f08947 */ /* 0x004fea000383ffff */
[----:B------:R-:W-:Y:S05]  /*9690*/  BRA `(.L_x_218) ;  /* 0xffffffa400687947 */ /* 0x000fea000383ffff */
.L_x_76:
[----:B---3--:R-:W-:-:S07]  /*96a0*/  MOV R0, UR5 ;  /* 0x0000000500007c02 */ /* 0x008fce0008000f00 */
.L_x_219:
[----:B-1----:R1:W2:Y:S02]  /*96b0*/  SYNCS.PHASECHK.TRANS64.TRYWAIT P0, [R0+URZ], R3 ;  /* 0x00000003000075a7 */ /* 0x0022a400080011ff */
[----:B--2---:R-:W-:Y:S05]  /*96c0*/  @!P0 NANOSLEEP.SYNCS 0x989680 ;  /* 0x009896800000895d */ /* 0x004fea0003900000 */
[----:B------:R-:W2:Y:S02]  /*96d0*/  @!P0 SYNCS.PHASECHK.TRANS64 P0, [R0+URZ], R3 ;  /* 0x00000003000085a7 */ /* 0x000ea400080010ff */
[----:B--2---:R-:W-:Y:S05]  /*96e0*/  @!P0 BRA `(.L_x_219) ;  /* 0xfffffffc00f08947 */ /* 0x004fea000383ffff */
[----:B------:R-:W-:Y:S05]  /*96f0*/  BRA `(.L_x_220) ;  /* 0xffffffa400747947 */ /* 0x000fea000383ffff */
.L_x_77:
[----:B---3--:R-:W-:-:S07]  /*9700*/  MOV R0, UR5 ;  /* 0x0000000500007c02 */ /* 0x008fce0008000f00 */
.L_x_221:
[----:B-1----:R1:W2:Y:S02]  /*9710*/  SYNCS.PHASECHK.TRANS64.TRYWAIT P0, [R0+URZ], R3 ;  /* 0x00000003000075a7 */ /* 0x0022a400080011ff */
[----:B--2---:R-:W-:Y:S05]  /*9720*/  @!P0 NANOSLEEP.SYNCS 0x989680 ;  /* 0x009896800000895d */ /* 0x004fea0003900000 */
[----:B------:R-:W2:Y:S02]  /*9730*/  @!P0 SYNCS.PHASECHK.TRANS64 P0, [R0+URZ], R3 ;  /* 0x00000003000085a7 */ /* 0x000ea400080010ff */
[----:B--2---:R-:W-:Y:S05]  /*9740*/  @!P0 BRA `(.L_x_221) ;  /* 0xfffffffc00f08947 */ /* 0x004fea000383ffff */
[----:B------:R-:W-:Y:S05]  /*9750*/  BRA `(.L_x_222) ;  /* 0xffffffa400807947 */ /* 0x000fea000383ffff */
.L_x_78:
[----:B---3--:R-:W-:-:S07]  /*9760*/  MOV R0, UR5 ;  /* 0x0000000500007c02 */ /* 0x008fce0008000f00 */
.L_x_223:
[----:B-1----:R1:W2:Y:S02]  /*9770*/  SYNCS.PHASECHK.TRANS64.TRYWAIT P0, [R0+URZ], R3 ;  /* 0x00000003000075a7 */ /* 0x0022a400080011ff */
[----:B--2---:R-:W-:Y:S05]  /*9780*/  @!P0 NANOSLEEP.SYNCS 0x989680 ;  /* 0x009896800000895d */ /* 0x004fea0003900000 */
[----:B------:R-:W2:Y:S02]  /*9790*/  @!P0 SYNCS.PHASECHK.TRANS64 P0, [R0+URZ], R3 ;  /* 0x00000003000085a7 */ /* 0x000ea400080010ff */
[----:B--2---:R-:W-:Y:S05]  /*97a0*/  @!P0 BRA `(.L_x_223) ;  /* 0xfffffffc00f08947 */ /* 0x004fea000383ffff */
[----:B------:R-:W-:Y:S05]  /*97b0*/  BRA `(.L_x_224) ;  /* 0xffffffa4008c7947 */ /* 0x000fea000383ffff */
.L_x_79:
[----:B---3--:R-:W-:-:S07]  /*97c0*/  MOV R0, UR5 ;  /* 0x0000000500007c02 */ /* 0x008fce0008000f00 */
.L_x_225:
[----:B-1----:R1:W2:Y:S02]  /*97d0*/  SYNCS.PHASECHK.TRANS64.TRYWAIT P0, [R0+URZ], R3 ;  /* 0x00000003000075a7 */ /* 0x0022a400080011ff */
[----:B--2---:R-:W-:Y:S05]  /*97e0*/  @!P0 NANOSLEEP.SYNCS 0x989680 ;  /* 0x009896800000895d */ /* 0x004fea0003900000 */
[----:B------:R-:W2:Y:S02]  /*97f0*/  @!P0 SYNCS.PHASECHK.TRANS64 P0, [R0+URZ], R3 ;  /* 0x00000003000085a7 */ /* 0x000ea400080010ff */
[----:B--2---:R-:W-:Y:S05]  /*9800*/  @!P0 BRA `(.L_x_225) ;  /* 0xfffffffc00f08947 */ /* 0x004fea000383ffff */
[----:B------:R-:W-:Y:S05]  /*9810*/  BRA `(.L_x_226) ;  /* 0xffffffa400987947 */ /* 0x000fea000383ffff */
.L_x_80:
[----:B---3--:R-:W-:-:S07]  /*9820*/  MOV R0, UR5 ;  /* 0x0000000500007c02 */ /* 0x008fce0008000f00 */
.L_x_227:
[----:B-1----:R1:W2:Y:S02]  /*9830*/  SYNCS.PHASECHK.TRANS64.TRYWAIT P0, [R0+URZ], R3 ;  /* 0x00000003000075a7 */ /* 0x0022a400080011ff */
[----:B--2---:R-:W-:Y:S05]  /*9840*/  @!P0 NANOSLEEP.SYNCS 0x989680 ;  /* 0x009896800000895d */ /* 0x004fea0003900000 */
[----:B------:R-:W2:Y:S02]  /*9850*/  @!P0 SYNCS.PHASECHK.TRANS64 P0, [R0+URZ], R3 ;  /* 0x00000003000085a7 */ /* 0x000ea400080010ff */
[----:B--2---:R-:W-:Y:S05]  /*9860*/  @!P0 BRA `(.L_x_227) ;  /* 0xfffffffc00f08947 */ /* 0x004fea000383ffff */
[----:B------:R-:W-:Y:S05]  /*9870*/  BRA `(.L_x_228) ;  /* 0xffffffa400a47947 */ /* 0x000fea000383ffff */
.L_x_81:
[----:B---3--:R-:W-:-:S07]  /*9880*/  MOV R0, UR5 ;  /* 0x0000000500007c02 */ /* 0x008fce0008000f00 */
.L_x_229:
[----:B-1----:R1:W2:Y:S02]  /*9890*/  SYNCS.PHASECHK.TRANS64.TRYWAIT P0, [R0+URZ], R3 ;  /* 0x00000003000075a7 */ /* 0x0022a400080011ff */
[----:B--2---:R-:W-:Y:S05]  /*98a0*/  @!P0 NANOSLEEP.SYNCS 0x989680 ;  /* 0x009896800000895d */ /* 0x004fea0003900000 */
[----:B------:R-:W2:Y:S02]  /*98b0*/  @!P0 SYNCS.PHASECHK.TRANS64 P0, [R0+URZ], R3 ;  /* 0x00000003000085a7 */ /* 0x000ea400080010ff */
[----:B--2---:R-:W-:Y:S05]  /*98c0*/  @!P0 BRA `(.L_x_229) ;  /* 0xfffffffc00f08947 */ /* 0x004fea000383ffff */
[----:B------:R-:W-:Y:S05]  /*98d0*/  BRA `(.L_x_230) ;  /* 0xffffffa400b07947 */ /* 0x000fea000383ffff */
.L_x_82:
[----:B---3--:R-:W-:-:S07]  /*98e0*/  MOV R0, UR5 ;  /* 0x0000000500007c02 */ /* 0x008fce0008000f00 */
.L_x_231:
[----:B-1----:R1:W2:Y:S02]  /*98f0*/  SYNCS.PHASECHK.TRANS64.TRYWAIT P0, [R0+URZ], R3 ;  /* 0x00000003000075a7 */ /* 0x0022a400080011ff */
[----:B--2---:R-:W-:Y:S05]  /*9900*/  @!P0 NANOSLEEP.SYNCS 0x989680 ;  /* 0x009896800000895d */ /* 0x004fea0003900000 */
[----:B------:R-:W2:Y:S02]  /*9910*/  @!P0 SYNCS.PHASECHK.TRANS64 P0, [R0+URZ], R3 ;  /* 0x00000003000085a7 */ /* 0x000ea400080010ff */
[----:B--2---:R-:W-:Y:S05]  /*9920*/  @!P0 BRA `(.L_x_231) ;  /* 0xfffffffc00f08947 */ /* 0x004fea000383ffff */
[----:B------:R-:W-:Y:S05]  /*9930*/  BRA `(.L_x_232) ;  /* 0xffffffa400bc7947 */ /* 0x000fea000383ffff */
.L_x_83:
[----:B---3--:R-:W-:-:S07]  /*9940*/  MOV R0, UR5 ;  /* 0x0000000500007c02 */ /* 0x008fce0008000f00 */
.L_x_233:
[----:B-1----:R1:W2:Y:S02]  /*9950*/  SYNCS.PHASECHK.TRANS64.TRYWAIT P0, [R0+URZ], R3 ;  /* 0x00000003000075a7 */ /* 0x0022a400080011ff */
[----:B--2---:R-:W-:Y:S05]  /*9960*/  @!P0 NANOSLEEP.SYNCS 0x989680 ;  /* 0x009896800000895d */ /* 0x004fea0003900000 */
[----:B------:R-:W2:Y:S02]  /*9970*/  @!P0 SYNCS.PHASECHK.TRANS64 P0, [R0+URZ], R3 ;  /* 0x00000003000085a7 */ /* 0x000ea400080010ff */
[----:B--2---:R-:W-:Y:S05]  /*9980*/  @!P0 BRA `(.L_x_233) ;  /* 0xfffffffc00f08947 */ /* 0x004fea000383ffff */
[----:B------:R-:W-:Y:S05]  /*9990*/  BRA `(.L_x_234) ;  /* 0xffffffa400c87947 */ /* 0x000fea000383ffff */
.L_x_86:
[----:B-1----:R1:W2:Y:S02]  /*99a0*/  SYNCS.PHASECHK.TRANS64.TRYWAIT P0, [R0+URZ+0x310], R5 ;  /* 0x00031005000075a7 */ /* 0x0022a400080011ff */
[----:B--2---:R-:W-:Y:S05]  /*99b0*/  @!P0 NANOSLEEP.SYNCS 0x989680 ;  /* 0x009896800000895d */ /* 0x004fea0003900000 */
[----:B------:R-:W2:Y:S02]  /*99c0*/  @!P0 SYNCS.PHASECHK.TRANS64 P0, [R0+URZ+0x310], R5 ;  /* 0x00031005000085a7 */ /* 0x000ea400080010ff */
[----:B--2---:R-:W-:Y:S05]  /*99d0*/  @!P0 BRA `(.L_x_86) ;  /* 0xfffffffc00f08947 */ /* 0x004fea000383ffff */
[----:B------:R-:W-:Y:S05]  /*99e0*/  BRA `(.L_x_235) ;  /* 0xffffffa800287947 */ /* 0x000fea000383ffff */
.L_x_87:
[----:B------:R-:W-:-:S07]  /*99f0*/  MOV R0, UR5 ;  /* 0x0000000500007c02 */ /* 0x000fce0008000f00 */
.L_x_236:
[----:B-1----:R1:W2:Y:S02]  /*9a00*/  SYNCS.PHASECHK.TRANS64.TRYWAIT P0, [R0+URZ+0x2c0], R7 ;  /* 0x0002c007000075a7 */ /* 0x0022a400080011ff */
[----:B--2---:R-:W-:Y:S05]  /*9a10*/  @!P0 NANOSLEEP.SYNCS 0x989680 ;  /* 0x009896800000895d */ /* 0x004fea0003900000 */
[----:B------:R-:W2:Y:S02]  /*9a20*/  @!P0 SYNCS.PHASECHK.TRANS64 P0, [R0+URZ+0x2c0], R7 ;  /* 0x0002c007000085a7 */ /* 0x000ea400080010ff */
[----:B--2---:R-:W-:Y:S05]  /*9a30*/  @!P0 BRA `(.L_x_236) ;  /* 0xfffffffc00f08947 */ /* 0x004fea000383ffff */
[----:B------:R-:W-:Y:S05]  /*9a40*/  BRA `(.L_x_237) ;  /* 0xffffffa800387947 */ /* 0x000fea000383ffff */
.L_x_88:
[----:B-1----:R1:W2:Y:S02]  /*9a50*/  SYNCS.PHASECHK.TRANS64.TRYWAIT P1, [R0+URZ+0x2b0], R5 ;  /* 0x0002b005000075a7 */ /* 0x0022a400080211ff */
[----:B--2---:R-:W-:Y:S05]  /*9a60*/  @!P1 NANOSLEEP.SYNCS 0x989680 ;  /* 0x009896800000995d */ /* 0x004fea0003900000 */
[----:B------:R-:W2:Y:S02]  /*9a70*/  @!P1 SYNCS.PHASECHK.TRANS64 P1, [R0+URZ+0x2b0], R5 ;  /* 0x0002b005000095a7 */ /* 0x000ea400080210ff */
[----:B--2---:R-:W-:Y:S05]  /*9a80*/  @!P1 BRA `(.L_x_88) ;  /* 0xfffffffc00f09947 */ /* 0x004fea000383ffff */
[----:B------:R-:W-:Y:S05]  /*9a90*/  BRA `(.L_x_238) ;  /* 0xffffffa800687947 */ /* 0x000fea000383ffff */
.L_x_91:
[----:B------:R-:W-:-:S07]  /*9aa0*/  MOV R0, UR5 ;  /* 0x0000000500007c02 */ /* 0x000fce0008000f00 */
.L_x_239:
[----:B-1----:R1:W2:Y:S02]  /*9ab0*/  SYNCS.PHASECHK.TRANS64.TRYWAIT P0, [R0+URZ+0x2c0], R3 ;  /* 0x0002c003000075a7 */ /* 0x0022a400080011ff */
[----:B--2---:R-:W-:Y:S05]  /*9ac0*/  @!P0 NANOSLEEP.SYNCS 0x989680 ;  /* 0x009896800000895d */ /* 0x004fea0003900000 */
[----:B------:R-:W2:Y:S02]  /*9ad0*/  @!P0 SYNCS.PHASECHK.TRANS64 P0, [R0+URZ+0x2c0], R3 ;  /* 0x0002c003000085a7 */ /* 0x000ea400080010ff */
[----:B--2---:R-:W-:Y:S05]  /*9ae0*/  @!P0 BRA `(.L_x_239) ;  /* 0xfffffffc00f08947 */ /* 0x004fea000383ffff */
[----:B------:R-:W-:Y:S05]  /*9af0*/  BRA `(.L_x_90) ;  /* 0xffffffa800bc7947 */ /* 0x000fea000383ffff */
.L_x_100:
[----:B-1----:R-:W-:-:S04]  /*9b00*/  MOV R4, UR6 ;  /* 0x0000000600047c02 */ /* 0x002fc80008000f00 */
[----:B------:R1:W2:Y:S03]  /*9b10*/  SYNCS.PHASECHK.TRANS64.TRYWAIT P0, [R4+URZ+0x8], R5 ;  /* 0x00000805040075a7 */ /* 0x0002a600080011ff */
[----:B--2---:R-:W-:Y:S05]  /*9b20*/  @!P0 NANOSLEEP.SYNCS 0x989680 ;  /* 0x009896800000895d */ /* 0x004fea0003900000 */
[----:B------:R-:W2:Y:S02]  /*9b30*/  @!P0 SYNCS.PHASECHK.TRANS64 P0, [R4+URZ+0x8], R5 ;  /* 0x00000805040085a7 */ /* 0x000ea400080010ff */
[----:B--2---:R-:W-:Y:S05]  /*9b40*/  @!P0 BRA `(.L_x_100) ;  /* 0xfffffffc00ec8947 */ /* 0x004fea000383ffff */
[----:B------:R-:W-:Y:S05]  /*9b50*/  BRA `(.L_x_99) ;  /* 0xffffffac00707947 */ /* 0x000fea000383ffff */
.L_x_102:
[----:B------:R-:W-:Y:S01]  /*9b60*/  BSSY B0, `(.L_x_240) ;  /* 0x0000006000007945 */ /* 0x000fe20003800000 */
[----:B------:R-:W-:-:S07]  /*9b70*/  MOV R15, 0xffffffff ;  /* 0xffffffff000f7802 */ /* 0x000fce0000000f00 */
[----:B-1---5:R-:W-:Y:S05]  /*9b80*/  WARPSYNC.COLLECTIVE R15, `(.L_x_241) ;  /* 0x000000000f0c7348 */ /* 0x022fea0003c00000 */
[----:B------:R-:W-:Y:S02]  /*9b90*/  ELECT P6, UR79, PT ;  /* 0x00000000004f782f */ /* 0x000fe400038c0000 */
[----:B------:R-:W-:Y:S01]  /*9ba0*/  MOV R14, UR79 ;  /* 0x0000004f000e7c02 */ /* 0x000fe20008000f00 */
[----:B-1---5:R-:W-:Y:S10]  /*9bb0*/  ENDCOLLECTIVE ;  /* 0x000000000000791b */ /* 0x022ff40003800000 */
.L_x_241:
[----:B------:R-:W-:Y:S05]  /*9bc0*/  BSYNC B0 ;  /* 0x0000000000007941 */ /* 0x000fea0003800000 */
.L_x_240:
[----:B------:R-:W-:Y:S05]  /*9bd0*/  BRA `(.L_x_242) ;  /* 0xffffffac00a07947 */ /* 0x000fea000383ffff */
.L_x_104:
[----:B-1----:R-:W-:-:S04]  /*9be0*/  MOV R2, UR6 ;  /* 0x0000000600027c02 */ /* 0x002fc80008000f00 */
[----:B------:R1:W2:Y:S03]  /*9bf0*/  SYNCS.PHASECHK.TRANS64.TRYWAIT P0, [R2+URZ+0x8], R3 ;  /* 0x00000803020075a7 */ /* 0x0002a600080011ff */
[----:B--2---:R-:W-:Y:S05]  /*9c00*/  @!P0 NANOSLEEP.SYNCS 0x989680 ;  /* 0x009896800000895d */ /* 0x004fea0003900000 */
[----:B------:R-:W2:Y:S02]  /*9c10*/  @!P0 SYNCS.PHASECHK.TRANS64 P0, [R2+URZ+0x8], R3 ;  /* 0x00000803020085a7 */ /* 0x000ea400080010ff */
[----:B--2---:R-:W-:Y:S05]  /*9c20*/  @!P0 BRA `(.L_x_104) ;  /* 0xfffffffc00ec8947 */ /* 0x004fea000383ffff */
[----:B------:R-:W-:Y:S05]  /*9c30*/  BRA `(.L_x_103) ;  /* 0xffffffac00a47947 */ /* 0x000fea000383ffff */
.L_x_105:
[----:B-1----:R1:W2:Y:S02]  /*9c40*/  SYNCS.PHASECHK.TRANS64.TRYWAIT P0, [R0+URZ+0x2b0], R5 ;  /* 0x0002b005000075a7 */ /* 0x0022a400080011ff */
[----:B--2---:R-:W-:Y:S05]  /*9c50*/  @!P0 NANOSLEEP.SYNCS 0x989680 ;  /* 0x009896800000895d */ /* 0x004fea0003900000 */
[----:B------:R-:W2:Y:S02]  /*9c60*/  @!P0 SYNCS.PHASECHK.TRANS64 P0, [R0+URZ+0x2b0], R5 ;  /* 0x0002b005000085a7 */ /* 0x000ea400080010ff */
[----:B--2---:R-:W-:Y:S05]  /*9c70*/  @!P0 BRA `(.L_x_105) ;  /* 0xfffffffc00f08947 */ /* 0x004fea000383ffff */
[----:B------:R-:W-:Y:S05]  /*9c80*/  BRA `(.L_x_243) ;  /* 0xffffffb000787947 */ /* 0x000fea000383ffff */
.L_x_107:
[----:B------:R-:W-:-:S07]  /*9c90*/  MOV R0, UR11 ;  /* 0x0000000b00007c02 */ /* 0x000fce0008000f00 */
.L_x_244:
[----:B-1----:R1:W2:Y:S02]  /*9ca0*/  SYNCS.PHASECHK.TRANS64.TRYWAIT P0, [R0+URZ+0x2f0], R5 ;  /* 0x0002f005000075a7 */ /* 0x0022a400080011ff */
[----:B--2---:R-:W-:Y:S05]  /*9cb0*/  @!P0 NANOSLEEP.SYNCS 0x989680 ;  /* 0x009896800000895d */ /* 0x004fea0003900000 */
[----:B------:R-:W2:Y:S02]  /*9cc0*/  @!P0 SYNCS.PHASECHK.TRANS64 P0, [R0+URZ+0x2f0], R5 ;  /* 0x0002f005000085a7 */ /* 0x000ea400080010ff */
[----:B--2---:R-:W-:Y:S05]  /*9cd0*/  @!P0 BRA `(.L_x_244) ;  /* 0xfffffffc00f08947 */ /* 0x004fea000383ffff */
[----:B------:R-:W-:Y:S05]  /*9ce0*/  BRA `(.L_x_245) ;  /* 0xffffffb000c07947 */ /* 0x000fea000383ffff */
.L_x_110:
[----:B------:R-:W-:Y:S07]  /*9cf0*/  MOV R0, UR9 ;  /* 0x0000000900007c02 */ /* 0x000fee0008000f00 */
.L_x_246:
[----:B-1----:R1:W2:Y:S02]  /*9d00*/  SYNCS.PHASECHK.TRANS64.TRYWAIT P0, [R0+URZ], R5 ;  /* 0x00000005000075a7 */ /* 0x0022a400080011ff */
[----:B--2---:R-:W-:Y:S05]  /*9d10*/  @!P0 NANOSLEEP.SYNCS 0x989680 ;  /* 0x009896800000895d */ /* 0x004fea0003900000 */
[----:B------:R-:W2:Y:S02]  /*9d20*/  @!P0 SYNCS.PHASECHK.TRANS64 P0, [R0+URZ], R5 ;  /* 0x00000005000085a7 */ /* 0x000ea400080010ff */
[----:B--2---:R-:W-:Y:S05]  /*9d30*/  @!P0 BRA `(.L_x_246) ;  /* 0xfffffffc00f08947 */ /* 0x004fea000383ffff */
[----:B------:R-:W-:Y:S05]  /*9d40*/  BRA `(.L_x_109) ;  /* 0xffffffb000d87947 */ /* 0x000fea000383ffff */
.L_x_114:
[----:B-1----:R-:W-:-:S07]  /*9d50*/  MOV R0, UR7 ;  /* 0x0000000700007c02 */ /* 0x002fce0008000f00 */
.L_x_247:
[----:B-1----:R1:W2:Y:S02]  /*9d60*/  SYNCS.PHASECHK.TRANS64.TRYWAIT P0, [R0+URZ], R3 ;  /* 0x00000003000075a7 */ /* 0x0022a400080011ff */
[----:B--2---:R-:W-:Y:S05]  /*9d70*/  @!P0 NANOSLEEP.SYNCS 0x989680 ;  /* 0x009896800000895d */ /* 0x004fea0003900000 */
[----:B------:R-:W2:Y:S02]  /*9d80*/  @!P0 SYNCS.PHASECHK.TRANS64 P0, [R0+URZ], R3 ;  /* 0x00000003000085a7 */ /* 0x000ea400080010ff */
[----:B--2---:R-:W-:Y:S05]  /*9d90*/  @!P0 BRA `(.L_x_247) ;  /* 0xfffffffc00f08947 */ /* 0x004fea000383ffff */
[----:B------:R-:W-:Y:S05]  /*9da0*/  BRA `(.L_x_248) ;  /* 0xffffffb400907947 */ /* 0x000fea000383ffff */
.L_x_115:
[----:B------:R-:W-:-:S07]  /*9db0*/  MOV R0, UR7 ;  /* 0x0000000700007c02 */ /* 0x000fce0008000f00 */
.L_x_249:
[----:B-1----:R1:W2:Y:S02]  /*9dc0*/  SYNCS.PHASECHK.TRANS64.TRYWAIT P0, [R0+URZ], R3 ;  /* 0x00000003000075a7 */ /* 0x0022a400080011ff */
[----:B--2---:R-:W-:Y:S05]  /*9dd0*/  @!P0 NANOSLEEP.SYNCS 0x989680 ;  /* 0x009896800000895d */ /* 0x004fea0003900000 */
[----:B------:R-:W2:Y:S02]  /*9de0*/  @!P0 SYNCS.PHASECHK.TRANS64 P0, [R0+URZ], R3 ;  /* 0x00000003000085a7 */ /* 0x000ea400080010ff */
[----:B--2---:R-:W-:Y:S05]  /*9df0*/  @!P0 BRA `(.L_x_249) ;  /* 0xfffffffc00f08947 */ /* 0x004fea000383ffff */
[----:B------:R-:W-:Y:S05]  /*9e00*/  BRA `(.L_x_250) ;  /* 0xffffffb4009c7947 */ /* 0x000fea000383ffff */
.L_x_116:
[----:B------:R-:W-:-:S07]  /*9e10*/  MOV R0, UR7 ;  /* 0x0000000700007c02 */ /* 0x000fce0008000f00 */
.L_x_251:
[----:B-1----:R1:W2:Y:S02]  /*9e20*/  SYNCS.PHASECHK.TRANS64.TRYWAIT P0, [R0+URZ], R3 ;  /* 0x00000003000075a7 */ /* 0x0022a400080011ff */
[----:B--2---:R-:W-:Y:S05]  /*9e30*/  @!P0 NANOSLEEP.SYNCS 0x989680 ;  /* 0x009896800000895d */ /* 0x004fea0003900000 */
[----:B------:R-:W2:Y:S02]  /*9e40*/  @!P0 SYNCS.PHASECHK.TRANS64 P0, [R0+URZ], R3 ;  /* 0x00000003000085a7 */ /* 0x000ea400080010ff */
[----:B--2---:R-:W-:Y:S05]  /*9e50*/  @!P0 BRA `(.L_x_251) ;  /* 0xfffffffc00f08947 */ /* 0x004fea000383ffff */
[----:B------:R-:W-:Y:S05]  /*9e60*/  BRA `(.L_x_252) ;  /* 0xffffffb400a87947 */ /* 0x000fea000383ffff */
.L_x_119:
[----:B------:R-:W-:-:S07]  /*9e70*/  MOV R0, UR8 ;  /* 0x0000000800007c02 */ /* 0x000fce0008000f00 */
.L_x_253:
[----:B-1----:R1:W2:Y:S02]  /*9e80*/  SYNCS.PHASECHK.TRANS64.TRYWAIT P1, [R0+URZ+0x330], R3 ;  /* 0x00033003000075a7 */ /* 0x0022a400080211ff */
[----:B--2---:R-:W-:Y:S05]  /*9e90*/  @!P1 NANOSLEEP.SYNCS 0x989680 ;  /* 0x009896800000995d */ /* 0x004fea0003900000 */
[----:B------:R-:W2:Y:S02]  /*9ea0*/  @!P1 SYNCS.PHASECHK.TRANS64 P1, [R0+URZ+0x330], R3 ;  /* 0x00033003000095a7 */ /* 0x000ea400080210ff */
[----:B--2---:R-:W-:Y:S05]  /*9eb0*/  @!P1 BRA `(.L_x_253) ;  /* 0xfffffffc00f09947 */ /* 0x004fea000383ffff */
[----:B------:R-:W-:Y:S05]  /*9ec0*/  BRA `(.L_x_254) ;  /* 0xffffffb400f47947 */ /* 0x000fea000383ffff */
.L_x_124:
[----:B--2---:R2:W4:Y:S02]  /*9ed0*/  SYNCS.PHASECHK.TRANS64.TRYWAIT P0, [R0+URZ+0x2b0], R3 ;  /* 0x0002b003000075a7 */ /* 0x00452400080011ff */
[----:B----4-:R-:W-:Y:S05]  /*9ee0*/  @!P0 NANOSLEEP.SYNCS 0x989680 ;  /* 0x009896800000895d */ /* 0x010fea0003900000 */
[----:B------:R-:W4:Y:S02]  /*9ef0*/  @!P0 SYNCS.PHASECHK.TRANS64 P0, [R0+URZ+0x2b0], R3 ;  /* 0x0002b003000085a7 */ /* 0x000f2400080010ff */
[----:B----4-:R-:W-:Y:S05]  /*9f00*/  @!P0 BRA `(.L_x_124) ;  /* 0xfffffffc00f08947 */ /* 0x010fea000383ffff */
[----:B------:R-:W-:Y:S05]  /*9f10*/  BRA `(.L_x_255) ;  /* 0xffffffb800f87947 */ /* 0x000fea000383ffff */
.L_x_127:
[----:B------:R-:W-:Y:S07]  /*9f20*/  MOV R0, UR6 ;  /* 0x0000000600007c02 */ /* 0x000fee0008000f00 */
.L_x_256:
[----:B--2---:R2:W4:Y:S02]  /*9f30*/  SYNCS.PHASECHK.TRANS64.TRYWAIT P0, [R0+URZ+0x2a8], R3 ;  /* 0x0002a803000075a7 */ /* 0x00452400080011ff */
[----:B----4-:R-:W-:Y:S05]  /*9f40*/  @!P0 NANOSLEEP.SYNCS 0x989680 ;  /* 0x009896800000895d */ /* 0x010fea0003900000 */
[----:B------:R-:W4:Y:S02]  /*9f50*/  @!P0 SYNCS.PHASECHK.TRANS64 P0, [R0+URZ+0x2a8], R3 ;  /* 0x0002a803000085a7 */ /* 0x000f2400080010ff */
[----:B----4-:R-:W-:Y:S05]  /*9f60*/  @!P0 BRA `(.L_x_256) ;  /* 0xfffffffc00f08947 */ /* 0x010fea000383ffff */
[----:B------:R-:W-:Y:S05]  /*9f70*/  BRA `(.L_x_126) ;  /* 0xffffffbc00e47947 */ /* 0x000fea000383ffff */
.L_x_130:
[----:B------:R-:W-:Y:S07]  /*9f80*/  MOV R3, UR6 ;  /* 0x0000000600037c02 */ /* 0x000fee0008000f00 */
.L_x_257:
[----:B-1----:R1:W2:Y:S02]  /*9f90*/  SYNCS.PHASECHK.TRANS64.TRYWAIT P2, [R3+URZ+0x298], R26 ;  /* 0x0002981a030075a7 */ /* 0x0022a400080411ff */
[----:B--2---:R-:W-:Y:S05]  /*9fa0*/  @!P2 NANOSLEEP.SYNCS 0x989680 ;  /* 0x009896800000a95d */ /* 0x004fea0003900000 */
[----:B------:R-:W2:Y:S02]  /*9fb0*/  @!P2 SYNCS.PHASECHK.TRANS64 P2, [R3+URZ+0x298], R26 ;  /* 0x0002981a0300a5a7 */ /* 0x000ea400080410ff */
[----:B--2---:R-:W-:Y:S05]  /*9fc0*/  @!P2 BRA `(.L_x_257) ;  /* 0xfffffffc00f0a947 */ /* 0x004fea000383ffff */
[----:B------:R-:W-:Y:S05]  /*9fd0*/  BRA `(.L_x_258) ;  /* 0xffffffc000787947 */ /* 0x000fea000383ffff */
.L_x_133:
[----:B---3--:R3:W4:Y:S02]  /*9fe0*/  SYNCS.PHASECHK.TRANS64.TRYWAIT P0, [R0+URZ+0x2b0], R3 ;  /* 0x0002b003000075a7 */ /* 0x00872400080011ff */
[----:B----4-:R-:W-:Y:S05]  /*9ff0*/  @!P0 NANOSLEEP.SYNCS 0x989680 ;  /* 0x009896800000895d */ /* 0x010fea0003900000 */
[----:B------:R-:W4:Y:S02]  /*a000*/  @!P0 SYNCS.PHASECHK.TRANS64 P0, [R0+URZ+0x2b0], R3 ;  /* 0x0002b003000085a7 */ /* 0x000f2400080010ff */
[----:B----4-:R-:W-:Y:S05]  /*a010*/  @!P0 BRA `(.L_x_133) ;  /* 0xfffffffc00f08947 */ /* 0x010fea000383ffff */
[----:B------:R-:W-:Y:S05]  /*a020*/  BRA `(.L_x_259) ;  /* 0xffffffc400c87947 */ /* 0x000fea000383ffff */
.L_x_144:
[----:B-1----:R-:W-:Y:S04]  /*a030*/  MOV R0, UR43 ;  /* 0x0000002b00007c02 */ /* 0x002fe80008000f00 */
[----:B------:R1:W2:Y:S03]  /*a040*/  SYNCS.PHASECHK.TRANS64.TRYWAIT P1, [R0+URZ+0x290], R3 ;  /* 0x00029003000075a7 */ /* 0x0002a600080211ff */
[----:B--2---:R-:W-:Y:S05]  /*a050*/  @!P1 NANOSLEEP.SYNCS 0x989680 ;  /* 0x009896800000995d */ /* 0x004fea0003900000 */
[----:B------:R-:W2:Y:S02]  /*a060*/  @!P1 SYNCS.PHASECHK.TRANS64 P1, [R0+URZ+0x290], R3 ;  /* 0x00029003000095a7 */ /* 0x000ea400080210ff */
[----:B--2---:R-:W-:Y:S05]  /*a070*/  @!P1 BRA `(.L_x_144) ;  /* 0xfffffffc00ec9947 */ /* 0x004fea000383ffff */
[----:B------:R-:W-:Y:S05]  /*a080*/  BRA `(.L_x_143) ;  /* 0xffffffd000c47947 */ /* 0x000fea000383ffff */
.L_x_146:
[----:B------:R1:W1:Y:S02]  /*a090*/  SYNCS.PHASECHK.TRANS64.TRYWAIT P1, [R181+URZ+0x2d0], R2 ;  /* 0x0002d002b50075a7 */ /* 0x00026400080211ff */
[----:B-1----:R-:W-:Y:S05]  /*a0a0*/  @!P1 NANOSLEEP.SYNCS 0x989680 ;  /* 0x009896800000995d */ /* 0x002fea0003900000 */
[----:B------:R-:W1:Y:S02]  /*a0b0*/  @!P1 SYNCS.PHASECHK.TRANS64 P1, [R181+URZ+0x2d0], R2 ;  /* 0x0002d002b50095a7 */ /* 0x000e6400080210ff */
[----:B-1----:R-:W-:Y:S05]  /*a0c0*/  @!P1 BRA `(.L_x_146) ;  /* 0xfffffffc00f09947 */ /* 0x002fea000383ffff */
[----:B------:R-:W-:Y:S05]  /*a0d0*/  BRA `(.L_x_145) ;  /* 0xffffffd400087947 */ /* 0x000fea000383ffff */
        .weak           $__internal_0_$__cuda_sm10x_tcgen05_guardrail_trap_col_being_dealloced_not_returned_by_alloc
        .type           $__internal_0_$__cuda_sm10x_tcgen05_guardrail_trap_col_being_dealloced_not_returned_by_alloc,@function
        .size           $__internal_0_$__cuda_sm10x_tcgen05_guardrail_trap_col_being_dealloced_not_returned_by_alloc,($__internal_1_$__cuda_sm10x_tcgen05_guardrail_trap_phase_invalid_during_alloc - $__internal_0_$__cuda_sm10x_tcgen05_guardrail_trap_col_being_dealloced_not_returned_by_alloc)
$__internal_0_$__cuda_sm10x_tcgen05_guardrail_trap_col_being_dealloced_not_returned_by_alloc:
[----:B------:R-:W-:Y:S05]  /*a0e0*/  BPT.TRAP 0x1 ;  /* 0x000000040000795c */ /* 0x000fea0000300000 */
[----:B------:R-:W-:-:S04]  /*a0f0*/  HFMA2 R3, -RZ, RZ, 0, 0 ;  /* 0x00000000ff037431 */ /* 0x000fc800000001ff */
[----:B------:R-:W-:Y:S05]  /*a100*/  RET.REL.NODEC R2 `(_ZN7cutlass13device_kernelINS_4gemm6kernel13GemmUniversalIN4cute5tupleIJiiiiEEENS1_10collective13CollectiveMmaINS1_35MainloopSm100TmaUmmaWarpSpecializedILi41ELi2ELi4ENS5_IJNS4_1CILi2EEENSA_ILi1EEESC_EEEEENS5_IJNSA_ILi256EEENSA_ILi64EEENSA_ILi32EEEEEENS_12float_e4m3_tENS5_IJlSC_lEEESJ_SK_NS4_8TiledMMAINS4_8MMA_AtomIJNS4_10MMA_TraitsINS4_25SM100_MMA_F8F6F4_2x1SM_SSEJSJ_SJ_fSF_SG_NS4_17integral_constantINS4_4UMMA5MajorELSR_0EEESS_NSP_INSQ_7ScaleInELST_0EEESU_EEEEEENS4_6LayoutINS5_IJSC_SC_SC_EEENS5_IJNSA_ILi0EEESZ_SZ_EEEEENS5_IJNS4_10UnderscoreES12_S12_EEEEENS4_18SM100_TMA_2SM_LOADENS4_14ComposedLayoutINS4_7SwizzleILi1ELi4ELi3EEENS4_18smem_ptr_flag_bitsILi8EEENSX_INS5_IJNSA_ILi8EEESH_EEENS5_IJSH_SC_EEEEEEEvNS4_8identityES15_S1F_vS1G_EENS_8epilogue10collective18CollectiveEpilogueINS1I_23Sm100TmaWarpSpecializedILi1ELi1ELi64ELb0ELb0EEEJNS5_IJNSA_ILi128EEESG_SH_EEENS5_IJNSX_IS1N_SC_EENSX_ISG_SC_EEEEESJ_SK_SJ_SK_NS1I_6fusion15FusionCallbacksIS1M_NS1S_17LinearCombinationISJ_fSJ_fLNS_15FloatRoundStyleE2EEES1O_S1R_JEEENS4_5SM1004TMEM4LOAD26SM100_TMEM_LOAD_32dp32b64xENS4_13SM90_TMA_LOADENS16_INS17_ILi2ELi4ELi3EEES1A_NSX_INS5_IJS1B_SG_EEENS5_IJSG_SC_EEEEEEENS4_39AutoVectorizingCopyWithAssumedAlignmentILi128EEENS4_14SM90_TMA_STOREES27_S29_S29_EEEvvEEEEvNT_6ParamsE) ;  /* 0xffffff5c02bc7950 */ /* 0x000fea0003c3ffff */
        .weak           $__internal_1_$__cuda_sm10x_tcgen05_guardrail_trap_phase_invalid_during_alloc
        .type           $__internal_1_$__cuda_sm10x_tcgen05_guardrail_trap_phase_invalid_during_alloc,@function
        .size           $__internal_1_$__cuda_sm10x_tcgen05_guardrail_trap_phase_invalid_during_alloc,($__internal_2_$__cuda_sm10x_tcgen05_guardrail_trap_unallocated_columns_being_dealloced - $__internal_1_$__cuda_sm10x_tcgen05_guardrail_trap_phase_invalid_during_alloc)
$__internal_1_$__cuda_sm10x_tcgen05_guardrail_trap_phase_invalid_during_alloc:
[----:B------:R-:W-:Y:S05]  /*a110*/  BPT.TRAP 0x1 ;  /* 0x000000040000795c */ /* 0x000fea0000300000 */
[----:B------:R-:W-:-:S04]  /*a120*/  MOV R3, 0x0 ;  /* 0x0000000000037802 */ /* 0x000fc80000000f00 */
[----:B------:R-:W-:Y:S05]  /*a130*/  RET.REL.NODEC R2 `(_ZN7cutlass13device_kernelINS_4gemm6kernel13GemmUniversalIN4cute5tupleIJiiiiEEENS1_10collective13CollectiveMmaINS1_35MainloopSm100TmaUmmaWarpSpecializedILi41ELi2ELi4ENS5_IJNS4_1CILi2EEENSA_ILi1EEESC_EEEEENS5_IJNSA_ILi256EEENSA_ILi64EEENSA_ILi32EEEEEENS_12float_e4m3_tENS5_IJlSC_lEEESJ_SK_NS4_8TiledMMAINS4_8MMA_AtomIJNS4_10MMA_TraitsINS4_25SM100_MMA_F8F6F4_2x1SM_SSEJSJ_SJ_fSF_SG_NS4_17integral_constantINS4_4UMMA5MajorELSR_0EEESS_NSP_INSQ_7ScaleInELST_0EEESU_EEEEEENS4_6LayoutINS5_IJSC_SC_SC_EEENS5_IJNSA_ILi0EEESZ_SZ_EEEEENS5_IJNS4_10UnderscoreES12_S12_EEEEENS4_18SM100_TMA_2SM_LOADENS4_14ComposedLayoutINS4_7SwizzleILi1ELi4ELi3EEENS4_18smem_ptr_flag_bitsILi8EEENSX_INS5_IJNSA_ILi8EEESH_EEENS5_IJSH_SC_EEEEEEEvNS4_8identityES15_S1F_vS1G_EENS_8epilogue10collective18CollectiveEpilogueINS1I_23Sm100TmaWarpSpecializedILi1ELi1ELi64ELb0ELb0EEEJNS5_IJNSA_ILi128EEESG_SH_EEENS5_IJNSX_IS1N_SC_EENSX_ISG_SC_EEEEESJ_SK_SJ_SK_NS1I_6fusion15FusionCallbacksIS1M_NS1S_17LinearCombinationISJ_fSJ_fLNS_15FloatRoundStyleE2EEES1O_S1R_JEEENS4_5SM1004TMEM4LOAD26SM100_TMEM_LOAD_32dp32b64xENS4_13SM90_TMA_LOADENS16_INS17_ILi2ELi4ELi3EEES1A_NSX_INS5_IJS1B_SG_EEENS5_IJSG_SC_EEEEEEENS4_39AutoVectorizingCopyWithAssumedAlignmentILi128EEENS4_14SM90_TMA_STOREES27_S29_S29_EEEvvEEEEvNT_6ParamsE) ;  /* 0xffffff5c02b07950 */ /* 0x000fea0003c3ffff */
        .weak           $__internal_2_$__cuda_sm10x_tcgen05_guardrail_trap_unallocated_columns_being_dealloced
        .type           $__internal_2_$__cuda_sm10x_tcgen05_guardrail_trap_unallocated_columns_being_dealloced,@function
        .size           $__internal_2_$__cuda_sm10x_tcgen05_guardrail_trap_unallocated_columns_being_dealloced,(.L_x_261 - $__internal_2_$__cuda_sm10x_tcgen05_guardrail_trap_unallocated_columns_being_dealloced)
$__internal_2_$__cuda_sm10x_tcgen05_guardrail_trap_unallocated_columns_being_dealloced:
[----:B------:R-:W-:Y:S05]  /*a140*/  BPT.TRAP 0x1 ;  /* 0x000000040000795c */ /* 0x000fea0000300000 */
[----:B------:R-:W-:-:S04]  /*a150*/  HFMA2 R3, -RZ, RZ, 0, 0 ;  /* 0x00000000ff037431 */ /* 0x000fc800000001ff */
[----:B------:R-:W-:Y:S05]  /*a160*/  RET.REL.NODEC R2 `(_ZN7cutlass13device_kernelINS_4gemm6kernel13GemmUniversalIN4cute5tupleIJiiiiEEENS1_10collective13CollectiveMmaINS1_35MainloopSm100TmaUmmaWarpSpecializedILi41ELi2ELi4ENS5_IJNS4_1CILi2EEENSA_ILi1EEESC_EEEEENS5_IJNSA_ILi256EEENSA_ILi64EEENSA_ILi32EEEEEENS_12float_e4m3_tENS5_IJlSC_lEEESJ_SK_NS4_8TiledMMAINS4_8MMA_AtomIJNS4_10MMA_TraitsINS4_25SM100_MMA_F8F6F4_2x1SM_SSEJSJ_SJ_fSF_SG_NS4_17integral_constantINS4_4UMMA5MajorELSR_0EEESS_NSP_INSQ_7ScaleInELST_0EEESU_EEEEEENS4_6LayoutINS5_IJSC_SC_SC_EEENS5_IJNSA_ILi0EEESZ_SZ_EEEEENS5_IJNS4_10UnderscoreES12_S12_EEEEENS4_18SM100_TMA_2SM_LOADENS4_14ComposedLayoutINS4_7SwizzleILi1ELi4ELi3EEENS4_18smem_ptr_flag_bitsILi8EEENSX_INS5_IJNSA_ILi8EEESH_EEENS5_IJSH_SC_EEEEEEEvNS4_8identityES15_S1F_vS1G_EENS_8epilogue10collective18CollectiveEpilogueINS1I_23Sm100TmaWarpSpecializedILi1ELi1ELi64ELb0ELb0EEEJNS5_IJNSA_ILi128EEESG_SH_EEENS5_IJNSX_IS1N_SC_EENSX_ISG_SC_EEEEESJ_SK_SJ_SK_NS1I_6fusion15FusionCallbacksIS1M_NS1S_17LinearCombinationISJ_fSJ_fLNS_15FloatRoundStyleE2EEES1O_S1R_JEEENS4_5SM1004TMEM4LOAD26SM100_TMEM_LOAD_32dp32b64xENS4_13SM90_TMA_LOADENS16_INS17_ILi2ELi4ELi3EEES1A_NSX_INS5_IJS1B_SG_EEENS5_IJSG_SC_EEEEEEENS4_39AutoVectorizingCopyWithAssumedAlignmentILi128EEENS4_14SM90_TMA_STOREES27_S29_S29_EEEvvEEEEvNT_6ParamsE) ;  /* 0xffffff5c02a47950 */ /* 0x000fea0003c3ffff */
.L_x_260:
[----:B------:R-:W-:-:S00]  /*a170*/  BRA `(.L_x_260) ;  /* 0xfffffffc00fc7947 */ /* 0x000fc0000383ffff */
[----:B------:R-:W-:-:S00]  /*a180*/  NOP ;  /* 0x0000000000007918 */ /* 0x000fc00000000000 */
[----:B------:R-:W-:-:S00]  /*a190*/  NOP ;  /* 0x0000000000007918 */ /* 0x000fc00000000000 */
[----:B------:R-:W-:-:S00]  /*a1a0*/  NOP ;  /* 0x0000000000007918 */ /* 0x000fc00000000000 */
[----:B------:R-:W-:-:S00]  /*a1b0*/  NOP ;  /* 0x0000000000007918 */ /* 0x000fc00000000000 */
[----:B------:R-:W-:-:S00]  /*a1c0*/  NOP ;  /* 0x0000000000007918 */ /* 0x000fc00000000000 */
[----:B------:R-:W-:-:S00]  /*a1d0*/  NOP ;  /* 0x0000000000007918 */ /* 0x000fc00000000000 */
[----:B------:R-:W-:-:S00]  /*a1e0*/  NOP ;  /* 0x0000000000007918 */ /* 0x000fc00000000000 */
[----:B------:R-:W-:-:S00]  /*a1f0*/  NOP ;  /* 0x0000000000007918 */ /* 0x000fc00000000000 */
.L_x_261:


//--------------------- .nv.global.init           --------------------------
	.section	.nv.global.init,"aw",@progbits
.nv.global.init:
	.type		$str$27,@object
	.size		$str$27,($str$28 - $str$27)
$str$27:
        /*0000*/ 	.byte	0x28, 0x61, 0x64, 0x64, 0x72, 0x65, 0x73, 0x73, 0x20, 0x26, 0x20, 0x6d, 0x61, 0x73, 0x6b, 0x29
        /*0010*/ 	.byte	0x20, 0x3d, 0x3d, 0x20, 0x30, 0x00
	.type		$str$28,@object
	.size		$str$28,($str$26 - $str$28)
$str$28:
        /*0016*/ 	.byte	0x2f, 0x74, 0x6d, 0x70, 0x2f, 0x63, 0x75, 0x74, 0x6c, 0x61, 0x73, 0x73, 0x5f, 0x73, 0x77, 0x65
        /*0026*/ 	.byte	0x65, 0x70, 0x5f, 0x73, 0x72, 0x63, 0x2f, 0x69, 0x6e, 0x63, 0x6c, 0x75, 0x64, 0x65, 0x2f, 0x63
        /*0036*/ 	.byte	0x75, 0x74, 0x65, 0x2f, 0x70, 0x6f, 0x69, 0x6e, 0x74, 0x65, 0x72, 0x5f, 0x66, 0x6c, 0x61, 0x67
        /*0046*/ 	.byte	0x67, 0x65, 0x64, 0x2e, 0x68, 0x70, 0x70, 0x00
	.type		$str$26,@object
	.size		$str$26,($str$25 - $str$26)
$str$26:
        /*004e*/ 	.byte	0x2f, 0x74, 0x6d, 0x70, 0x2f, 0x63, 0x75, 0x74, 0x6c, 0x61, 0x73, 0x73, 0x5f, 0x73, 0x77, 0x65
        /*005e*/ 	.byte	0x65, 0x70, 0x5f, 0x73, 0x72, 0x63, 0x2f, 0x69, 0x6e, 0x63, 0x6c, 0x75, 0x64, 0x65, 0x2f, 0x63
        /*006e*/ 	.byte	0x75, 0x74, 0x65, 0x2f, 0x61, 0x74, 0x6f, 0x6d, 0x2f, 0x63, 0x6f, 0x70, 0x79, 0x5f, 0x74, 0x72
        /*007e*/ 	.byte	0x61, 0x69, 0x74, 0x73, 0x5f, 0x73, 0x6d, 0x31, 0x30, 0x30, 0x2e, 0x68, 0x70, 0x70, 0x00
	.type		$str$25,@object
	.size		$str$25,(__unnamed_1 - $str$25)
$str$25:
        /*008d*/ 	.byte	0x28, 0x28, 0x75, 0x69, 0x6e, 0x74, 0x33, 0x32, 0x5f, 0x74, 0x28, 0x74, 0x68, 0x72, 0x65, 0x61
        /*009d*/ 	.byte	0x64, 0x49, 0x64, 0x78, 0x2e, 0x78, 0x29, 0x20, 0x2f, 0x20, 0x33, 0x32, 0x29, 0x20, 0x25, 0x20
        /*00ad*/ 	.byte	0x34, 0x29, 0x20, 0x3d, 0x3d, 0x20, 0x28, 0x28, 0x28, 0x74, 0x6d, 0x65, 0x6d, 0x5f, 0x61, 0x64
        /*00bd*/ 	.byte	0x64, 0x72, 0x20, 0x3e, 0x3e, 0x20, 0x31, 0x36, 0x29, 0x20, 0x2f, 0x20, 0x33, 0x32, 0x29, 0x20
        /*00cd*/ 	.byte	0x25, 0x20, 0x34, 0x29, 0x00
	.type		__unnamed_1,@object
	.size		__unnamed_1,(__unnamed_2 - __unnamed_1)
__unnamed_1:
        /*00d2*/ 	.byte	0x61, 0x75, 0x74, 0x6f, 0x20, 0x63, 0x75, 0x74, 0x65, 0x3a, 0x3a, 0x61, 0x73, 0x5f, 0x70, 0x6f
        /* <DEDUP_REMOVED lines=24> */
        /*0262*/ 	.byte	0x43, 0x3c, 0x38, 0x31, 0x39, 0x32, 0x3e, 0x3e, 0x3e, 0x3e, 0x5d, 0x00
	.type		__unnamed_2,@object
	.size		__unnamed_2,(.L_2 - __unnamed_2)
__unnamed_2:
        /* <DEDUP_REMOVED lines=42> */
        /*050e*/ 	.byte	0x3e, 0x3e, 0x3e, 0x3e, 0x5d, 0x00
.L_2:


//--------------------- .nv.shared._ZN7cutlass13device_kernelINS_4gemm6kernel13GemmUniversalIN4cute5tupleIJiiiiEEENS1_10collective13CollectiveMmaINS1_35MainloopSm100TmaUmmaWarpSpecializedILi41ELi2ELi4ENS5_IJNS4_1CILi2EEENSA_ILi1EEESC_EEEEENS5_IJNSA_ILi256EEENSA_ILi64EEENSA_ILi32EEEEEENS_12float_e4m3_tENS5_IJlSC_lEEESJ_SK_NS4_8TiledMMAINS4_8MMA_AtomIJNS4_10MMA_TraitsINS4_25SM100_MMA_F8F6F4_2x1SM_SSEJSJ_SJ_fSF_SG_NS4_17integral_constantINS4_4UMMA5MajorELSR_0EEESS_NSP_INSQ_7ScaleInELST_0EEESU_EEEEEENS4_6LayoutINS5_IJSC_SC_SC_EEENS5_IJNSA_ILi0EEESZ_SZ_EEEEENS5_IJNS4_10UnderscoreES12_S12_EEEEENS4_18SM100_TMA_2SM_LOADENS4_14ComposedLayoutINS4_7SwizzleILi1ELi4ELi3EEENS4_18smem_ptr_flag_bitsILi8EEENSX_INS5_IJNSA_ILi8EEESH_EEENS5_IJSH_SC_EEEEEEEvNS4_8identityES15_S1F_vS1G_EENS_8epilogue10collective18CollectiveEpilogueINS1I_23Sm100TmaWarpSpecializedILi1ELi1ELi64ELb0ELb0EEEJNS5_IJNSA_ILi128EEESG_SH_EEENS5_IJNSX_IS1N_SC_EENSX_ISG_SC_EEEEESJ_SK_SJ_SK_NS1I_6fusion15FusionCallbacksIS1M_NS1S_17LinearCombinationISJ_fSJ_fLNS_15FloatRoundStyleE2EEES1O_S1R_JEEENS4_5SM1004TMEM4LOAD26SM100_TMEM_LOAD_32dp32b64xENS4_13SM90_TMA_LOADENS16_INS17_ILi2ELi4ELi3EEES1A_NSX_INS5_IJS1B_SG_EEENS5_IJSG_SC_EEEEEEENS4_39AutoVectorizingCopyWithAssumedAlignmentILi128EEENS4_14SM90_TMA_STOREES27_S29_S29_EEEvvEEEEvNT_6ParamsE --------------------------
	.section	.nv.shared._ZN7cutlass13device_kernelINS_4gemm6kernel13GemmUniversalIN4cute5tupleIJiiiiEEENS1_10collective13CollectiveMmaINS1_35MainloopSm100TmaUmmaWarpSpecializedILi41ELi2ELi4ENS5_IJNS4_1CILi2EEENSA_ILi1EEESC_EEEEENS5_IJNSA_ILi256EEENSA_ILi64EEENSA_ILi32EEEEEENS_12float_e4m3_tENS5_IJlSC_lEEESJ_SK_NS4_8TiledMMAINS4_8MMA_AtomIJNS4_10MMA_TraitsINS4_25SM100_MMA_F8F6F4_2x1SM_SSEJSJ_SJ_fSF_SG_NS4_17integral_constantINS4_4UMMA5MajorELSR_0EEESS_NSP_INSQ_7ScaleInELST_0EEESU_EEEEEENS4_6LayoutINS5_IJSC_SC_SC_EEENS5_IJNSA_ILi0EEESZ_SZ_EEEEENS5_IJNS4_10UnderscoreES12_S12_EEEEENS4_18SM100_TMA_2SM_LOADENS4_14ComposedLayoutINS4_7SwizzleILi1ELi4ELi3EEENS4_18smem_ptr_flag_bitsILi8EEENSX_INS5_IJNSA_ILi8EEESH_EEENS5_IJSH_SC_EEEEEEEvNS4_8identityES15_S1F_vS1G_EENS_8epilogue10collective18CollectiveEpilogueINS1I_23Sm100TmaWarpSpecializedILi1ELi1ELi64ELb0ELb0EEEJNS5_IJNSA_ILi128EEESG_SH_EEENS5_IJNSX_IS1N_SC_EENSX_ISG_SC_EEEEESJ_SK_SJ_SK_NS1I_6fusion15FusionCallbacksIS1M_NS1S_17LinearCombinationISJ_fSJ_fLNS_15FloatRoundStyleE2EEES1O_S1R_JEEENS4_5SM1004TMEM4LOAD26SM100_TMEM_LOAD_32dp32b64xENS4_13SM90_TMA_LOADENS16_INS17_ILi2ELi4ELi3EEES1A_NSX_INS5_IJS1B_SG_EEENS5_IJSG_SC_EEEEEEENS4_39AutoVectorizingCopyWithAssumedAlignmentILi128EEENS4_14SM90_TMA_STOREES27_S29_S29_EEEvvEEEEvNT_6ParamsE,"aw",@nobits
	.sectionflags	@""
	.align	16
	.zero		1024


//--------------------- .nv.shared.reserved.0     --------------------------
	.section	.nv.shared.reserved.0,"aw",@nobits
	.weak		__nv_reservedSMEM_offset_0_alias
	.size		__nv_reservedSMEM_offset_0_alias, 0, 64
	.other		__nv_reservedSMEM_offset_0_alias,@"STO_CUDA_RESERVED_SHARED STV_DEFAULT"
__nv_reservedSMEM_offset_0_alias:
	.zero		0
.nv.shared.reserved.0:
	.zero		64
	.weak		__nv_reservedSMEM_tcgen05_partition
	.type		__nv_reservedSMEM_tcgen05_partition,@object
	.size		__nv_reservedSMEM_tcgen05_partition,(.L_0 - __nv_reservedSMEM_tcgen05_partition)
__nv_reservedSMEM_tcgen05_partition:
	.zero		32
.L_0:


//--------------------- .nv.global                --------------------------
	.section	.nv.global,"aw",@nobits
.nv.global:
	.type		_ZN39_INTERNAL_e7388944_4_k_cu_bb6b645a_77914cute1_E,@object
	.size		_ZN39_INTERNAL_e7388944_4_k_cu_bb6b645a_77914cute1_E,(_ZN39_INTERNAL_e7388944_4_k_cu_bb6b645a_77914cuda3std3__45__cpo6cbeginE - _ZN39_INTERNAL_e7388944_4_k_cu_bb6b645a_77914cute1_E)
_ZN39_INTERNAL_e7388944_4_k_cu_bb6b645a_77914cute1_E:
	.zero		1
	.type		_ZN39_INTERNAL_e7388944_4_k_cu_bb6b645a_77914cuda3std3__45__cpo6cbeginE,@object
	.size		_ZN39_INTERNAL_e7388944_4_k_cu_bb6b645a_77914cuda3std3__45__cpo6cbeginE,(_ZN39_INTERNAL_e7388944_4_k_cu_bb6b645a_77914cuda3std3__48in_placeE - _ZN39_INTERNAL_e7388944_4_k_cu_bb6b645a_77914cuda3std3__45__cpo6cbeginE)
_ZN39_INTERNAL_e7388944_4_k_cu_bb6b645a_77914cuda3std3__45__cpo6cbeginE:
	.zero		1
	.type		_ZN39_INTERNAL_e7388944_4_k_cu_bb6b645a_77914cuda3std3__48in_placeE,@object
	.size		_ZN39_INTERNAL_e7388944_4_k_cu_bb6b645a_77914cuda3std3__48in_placeE,(_ZN39_INTERNAL_e7388944_4_k_cu_bb6b645a_77914cuda3std6ranges3__45__cpo9iter_moveE - _ZN39_INTERNAL_e7388944_4_k_cu_bb6b645a_77914cuda3std3__48in_placeE)
_ZN39_INTERNAL_e7388944_4_k_cu_bb6b645a_77914cuda3std3__48in_placeE:
	.zero		1
	.type		_ZN39_INTERNAL_e7388944_4_k_cu_bb6b645a_77914cuda3std6ranges3__45__cpo9iter_moveE,@object
	.size		_ZN39_INTERNAL_e7388944_4_k_cu_bb6b645a_77914cuda3std6ranges3__45__cpo9iter_moveE,(_ZN39_INTERNAL_e7388944_4_k_cu_bb6b645a_77914cuda3std3__45__cpo5beginE - _ZN39_INTERNAL_e7388944_4_k_cu_bb6b645a_77914cuda3std6ranges3__45__cpo9iter_moveE)
_ZN39_INTERNAL_e7388944_4_k_cu_bb6b645a_77914cuda3std6ranges3__45__cpo9iter_moveE:
	.zero		1
	.type		_ZN39_INTERNAL_e7388944_4_k_cu_bb6b645a_77914cuda3std3__45__cpo5beginE,@object
	.size		_ZN39_INTERNAL_e7388944_4_k_cu_bb6b645a_77914cuda3std3__45__cpo5beginE,(_ZN39_INTERNAL_e7388944_4_k_cu_bb6b645a_77914cuda3std3__441_GLOBAL__N__e7388944_4_k_cu_bb6b645a_77916ignoreE - _ZN39_INTERNAL_e7388944_4_k_cu_bb6b645a_77914cuda3std3__45__cpo5beginE)
_ZN39_INTERNAL_e7388944_4_k_cu_bb6b645a_77914cuda3std3__45__cpo5beginE:
	.zero		1
	.type		_ZN39_INTERNAL_e7388944_4_k_cu_bb6b645a_77914cuda3std3__441_GLOBAL__N__e7388944_4_k_cu_bb6b645a_77916ignoreE,@object
	.size		_ZN39_INTERNAL_e7388944_4_k_cu_bb6b645a_77914cuda3std3__441_GLOBAL__N__e7388944_4_k_cu_bb6b645a_77916ignoreE,(_ZN39_INTERNAL_e7388944_4_k_cu_bb6b645a_77914cute7productE - _ZN39_INTERNAL_e7388944_4_k_cu_bb6b645a_77914cuda3std3__441_GLOBAL__N__e7388944_4_k_cu_bb6b645a_77916ignoreE)
_ZN39_INTERNAL_e7388944_4_k_cu_bb6b645a_77914cuda3std3__441_GLOBAL__N__e7388944_4_k_cu_bb6b645a_77916ignoreE:
	.zero		1
	.type		_ZN39_INTERNAL_e7388944_4_k_cu_bb6b645a_77914cute7productE,@object
	.size		_ZN39_INTERNAL_e7388944_4_k_cu_bb6b645a_77914cute7productE,(_ZN39_INTERNAL_e7388944_4_k_cu_bb6b645a_77914cuda3std3__45__cpo3endE - _ZN39_INTERNAL_e7388944_4_k_cu_bb6b645a_77914cute7productE)
_ZN39_INTERNAL_e7388944_4_k_cu_bb6b645a_77914cute7productE:
	.zero		1
	.type		_ZN39_INTERNAL_e7388944_4_k_cu_bb6b645a_77914cuda3std3__45__cpo3endE,@object
	.size		_ZN39_INTERNAL_e7388944_4_k_cu_bb6b645a_77914cuda3std3__45__cpo3endE,(_ZN39_INTERNAL_e7388944_4_k_cu_bb6b645a_77914cuda3std3__419piecewise_constructE - _ZN39_INTERNAL_e7388944_4_k_cu_bb6b645a_77914cuda3std3__45__cpo3endE)
_ZN39_INTERNAL_e7388944_4_k_cu_bb6b645a_77914cuda3std3__45__cpo3endE:
	.zero		1
	.type		_ZN39_INTERNAL_e7388944_4_k_cu_bb6b645a_77914cuda3std3__419piecewise_constructE,@object
	.size		_ZN39_INTERNAL_e7388944_4_k_cu_bb6b645a_77914cuda3std3__419piecewise_constructE,(_ZN39_INTERNAL_e7388944_4_k_cu_bb6b645a_77914cuda3std3__45__cpo4cendE - _ZN39_INTERNAL_e7388944_4_k_cu_bb6b645a_77914cuda3std3__419piecewise_constructE)
_ZN39_INTERNAL_e7388944_4_k_cu_bb6b645a_77914cuda3std3__419piecewise_constructE:
	.zero		1
	.type		_ZN39_INTERNAL_e7388944_4_k_cu_bb6b645a_77914cuda3std3__45__cpo4cendE,@object
	.size		_ZN39_INTERNAL_e7388944_4_k_cu_bb6b645a_77914cuda3std3__45__cpo4cendE,(_ZN39_INTERNAL_e7388944_4_k_cu_bb6b645a_77914cuda3std6ranges3__45__cpo4swapE - _ZN39_INTERNAL_e7388944_4_k_cu_bb6b645a_77914cuda3std3__45__cpo4cendE)
_ZN39_INTERNAL_e7388944_4_k_cu_bb6b645a_77914cuda3std3__45__cpo4cendE:
	.zero		1
	.type		_ZN39_INTERNAL_e7388944_4_k_cu_bb6b645a_77914cuda3std6ranges3__45__cpo4swapE,@object
	.size		_ZN39_INTERNAL_e7388944_4_k_cu_bb6b645a_77914cuda3std6ranges3__45__cpo4swapE,(.L_10 - _ZN39_INTERNAL_e7388944_4_k_cu_bb6b645a_77914cuda3std6ranges3__45__cpo4swapE)
_ZN39_INTERNAL_e7388944_4_k_cu_bb6b645a_77914cuda3std6ranges3__45__cpo4swapE:
	.zero		1
.L_10:


//--------------------- .nv.constant0._ZN7cutlass13device_kernelINS_4gemm6kernel13GemmUniversalIN4cute5tupleIJiiiiEEENS1_10collective13CollectiveMmaINS1_35MainloopSm100TmaUmmaWarpSpecializedILi41ELi2ELi4ENS5_IJNS4_1CILi2EEENSA_ILi1EEESC_EEEEENS5_IJNSA_ILi256EEENSA_ILi64EEENSA_ILi32EEEEEENS_12float_e4m3_tENS5_IJlSC_lEEESJ_SK_NS4_8TiledMMAINS4_8MMA_AtomIJNS4_10MMA_TraitsINS4_25SM100_MMA_F8F6F4_2x1SM_SSEJSJ_SJ_fSF_SG_NS4_17integral_constantINS4_4UMMA5MajorELSR_0EEESS_NSP_INSQ_7ScaleInELST_0EEESU_EEEEEENS4_6LayoutINS5_IJSC_SC_SC_EEENS5_IJNSA_ILi0EEESZ_SZ_EEEEENS5_IJNS4_10UnderscoreES12_S12_EEEEENS4_18SM100_TMA_2SM_LOADENS4_14ComposedLayoutINS4_7SwizzleILi1ELi4ELi3EEENS4_18smem_ptr_flag_bitsILi8EEENSX_INS5_IJNSA_ILi8EEESH_EEENS5_IJSH_SC_EEEEEEEvNS4_8identityES15_S1F_vS1G_EENS_8epilogue10collective18CollectiveEpilogueINS1I_23Sm100TmaWarpSpecializedILi1ELi1ELi64ELb0ELb0EEEJNS5_IJNSA_ILi128EEESG_SH_EEENS5_IJNSX_IS1N_SC_EENSX_ISG_SC_EEEEESJ_SK_SJ_SK_NS1I_6fusion15FusionCallbacksIS1M_NS1S_17LinearCombinationISJ_fSJ_fLNS_15FloatRoundStyleE2EEES1O_S1R_JEEENS4_5SM1004TMEM4LOAD26SM100_TMEM_LOAD_32dp32b64xENS4_13SM90_TMA_LOADENS16_INS17_ILi2ELi4ELi3EEES1A_NSX_INS5_IJS1B_SG_EEENS5_IJSG_SC_EEEEEEENS4_39AutoVectorizingCopyWithAssumedAlignmentILi128EEENS4_14SM90_TMA_STOREES27_S29_S29_EEEvvEEEEvNT_6ParamsE --------------------------
	.section	.nv.constant0._ZN7cutlass13device_kernelINS_4gemm6kernel13GemmUniversalIN4cute5tupleIJiiiiEEENS1_10collective13CollectiveMmaINS1_35MainloopSm100TmaUmmaWarpSpecializedILi41ELi2ELi4ENS5_IJNS4_1CILi2EEENSA_ILi1EEESC_EEEEENS5_IJNSA_ILi256EEENSA_ILi64EEENSA_ILi32EEEEEENS_12float_e4m3_tENS5_IJlSC_lEEESJ_SK_NS4_8TiledMMAINS4_8MMA_AtomIJNS4_10MMA_TraitsINS4_25SM100_MMA_F8F6F4_2x1SM_SSEJSJ_SJ_fSF_SG_NS4_17integral_constantINS4_4UMMA5MajorELSR_0EEESS_NSP_INSQ_7ScaleInELST_0EEESU_EEEEEENS4_6LayoutINS5_IJSC_SC_SC_EEENS5_IJNSA_ILi0EEESZ_SZ_EEEEENS5_IJNS4_10UnderscoreES12_S12_EEEEENS4_18SM100_TMA_2SM_LOADENS4_14ComposedLayoutINS4_7SwizzleILi1ELi4ELi3EEENS4_18smem_ptr_flag_bitsILi8EEENSX_INS5_IJNSA_ILi8EEESH_EEENS5_IJSH_SC_EEEEEEEvNS4_8identityES15_S1F_vS1G_EENS_8epilogue10collective18CollectiveEpilogueINS1I_23Sm100TmaWarpSpecializedILi1ELi1ELi64ELb0ELb0EEEJNS5_IJNSA_ILi128EEESG_SH_EEENS5_IJNSX_IS1N_SC_EENSX_ISG_SC_EEEEESJ_SK_SJ_SK_NS1I_6fusion15FusionCallbacksIS1M_NS1S_17LinearCombinationISJ_fSJ_fLNS_15FloatRoundStyleE2EEES1O_S1R_JEEENS4_5SM1004TMEM4LOAD26SM100_TMEM_LOAD_32dp32b64xENS4_13SM90_TMA_LOADENS16_INS17_ILi2ELi4ELi3EEES1A_NSX_INS5_IJS1B_SG_EEENS5_IJSG_SC_EEEEEEENS4_39AutoVectorizingCopyWithAssumedAlignmentILi128EEENS4_14SM90_TMA_STOREES27_S29_S29_EEEvvEEEEvNT_6ParamsE,"a",@progbits
	.sectionflags	@""
	.align	4
.nv.constant0._ZN7cutlass13device_kernelINS_4gemm6kernel13GemmUniversalIN4cute5tupleIJiiiiEEENS1_10collective13CollectiveMmaINS1_35MainloopSm100TmaUmmaWarpSpecializedILi41ELi2ELi4ENS5_IJNS4_1CILi2EEENSA_ILi1EEESC_EEEEENS5_IJNSA_ILi256EEENSA_ILi64EEENSA_ILi32EEEEEENS_12float_e4m3_tENS5_IJlSC_lEEESJ_SK_NS4_8TiledMMAINS4_8MMA_AtomIJNS4_10MMA_TraitsINS4_25SM100_MMA_F8F6F4_2x1SM_SSEJSJ_SJ_fSF_SG_NS4_17integral_constantINS4_4UMMA5MajorELSR_0EEESS_NSP_INSQ_7ScaleInELST_0EEESU_EEEEEENS4_6LayoutINS5_IJSC_SC_SC_EEENS5_IJNSA_ILi0EEESZ_SZ_EEEEENS5_IJNS4_10UnderscoreES12_S12_EEEEENS4_18SM100_TMA_2SM_LOADENS4_14ComposedLayoutINS4_7SwizzleILi1ELi4ELi3EEENS4_18smem_ptr_flag_bitsILi8EEENSX_INS5_IJNSA_ILi8EEESH_EEENS5_IJSH_SC_EEEEEEEvNS4_8identityES15_S1F_vS1G_EENS_8epilogue10collective18CollectiveEpilogueINS1I_23Sm100TmaWarpSpecializedILi1ELi1ELi64ELb0ELb0EEEJNS5_IJNSA_ILi128EEESG_SH_EEENS5_IJNSX_IS1N_SC_EENSX_ISG_SC_EEEEESJ_SK_SJ_SK_NS1I_6fusion15FusionCallbacksIS1M_NS1S_17LinearCombinationISJ_fSJ_fLNS_15FloatRoundStyleE2EEES1O_S1R_JEEENS4_5SM1004TMEM4LOAD26SM100_TMEM_LOAD_32dp32b64xENS4_13SM90_TMA_LOADENS16_INS17_ILi2ELi4ELi3EEES1A_NSX_INS5_IJS1B_SG_EEENS5_IJSG_SC_EEEEEEENS4_39AutoVectorizingCopyWithAssumedAlignmentILi128EEENS4_14SM90_TMA_STOREES27_S29_S29_EEEvvEEEEvNT_6ParamsE:
	.zero		2944


//--------------------- SYMBOLS --------------------------

	.type		.nv.reservedSmem.offset0,@object
	.size		.nv.reservedSmem.offset0,0x4
	.type		.nv.reservedSmem.cap,@object
	.size		.nv.reservedSmem.cap,0x4
	.type		__assertfail,@function
